	.target	sm_90a

	.elftype	@"ET_EXEC"


//--------------------- .note.nv.tkinfo           --------------------------
	.section	.note.nv.tkinfo,"",@"SHT_NOTE"
	.sectionflags	@"SHF_NOTE_NV_TKINFO"
	.tkinfo
        /*0018*/ 	.word	0x00000002
        /*0030*/ 	.string	""
        /*0030*/ 	.string	"ptxas"
        /*0030*/ 	.string	"Cuda compilation tools, release 13.0, V13.0.88"
        /*0030*/ 	.string	"Build cuda_13.0.r13.0/compiler.36424714_0"
        /*0030*/ 	.string	"-arch sm_90a -m 64 "



//--------------------- .note.nv.cuinfo           --------------------------
	.section	.note.nv.cuinfo,"",@"SHT_NOTE"
	.sectionflags	@"SHF_NOTE_NV_CUINFO"
        /*0018*/ 	.short	0x0002
        /*001a*/ 	.short	0x005a
        /*001c*/ 	.short	0x0082
	.zero		2


//--------------------- .nv.info                  --------------------------
	.section	.nv.info,"",@"SHT_CUDA_INFO"
	.align	4


	//----- nvinfo : EIATTR_REGCOUNT
	.align		4
        /*0000*/ 	.byte	0x04, 0x2f
        /*0002*/ 	.short	(.L_12 - .L_11)
	.align		4
.L_11:
        /*0004*/ 	.word	index@(_ZN7cutlass13device_kernelINS_4conv6kernel13ConvUniversalINS1_16ConvProblemShapeILNS1_8OperatorE0ELi3EEENS1_10collective14CollectiveConvINS1_46MainloopSm90TmaGmmaWarpSpecializedImplicitGemmILS5_0ELi7ELi3EN4cute5tupleIJNSA_1CILi2EEENSC_ILi1EEESE_EEENS1_36KernelImplicitTmaWarpSpecializedSm90ELi1EEENSB_IJNSC_ILi128EEESI_NSB_IJNSC_ILi64EEEEEEEEENS_10bfloat16_tESM_NSA_8TiledMMAINSA_8MMA_AtomIJNSA_4SM904GMMA28MMA_64x128x16_F32BF16BF16_SSILNSQ_5MajorE0ELSS_0ELNSQ_7ScaleInE1ELST_1EEEEEENSA_6LayoutINSB_IJSE_SE_SE_EEENSB_IJNSC_ILi0EEESY_SY_EEEEENSB_IJNSA_10UnderscoreES11_S11_EEEEENS7_6detail26Sm90ImplicitGemmTileTraitsINSA_20SM90_TMA_LOAD_IM2COLENSA_14ComposedLayoutINSA_7SwizzleILi3ELi4ELi3EEENSA_18smem_ptr_flag_bitsILi16EEENSW_INSB_IJNSB_IJNSC_ILi8EEENSC_ILi16EEEEEENSB_IJSJ_SE_EEENSB_IJSE_NSC_ILi7EEEEEEEEENSB_IJNSB_IJSJ_NSC_ILi512EEEEEENSB_IJSE_SY_EEENSB_IJSY_NSC_ILi8192EEEEEEEEEEEEEvEENS15_INSA_23SM90_TMA_LOAD_MULTICASTES1Q_vEEEENS_8epilogue10collective6detail29Sm90TmaWarpSpecializedAdapterINS1W_15DefaultEpilogueISM_NSB_IJNSB_IJllllEEESE_SY_EEES21_NS1V_6thread17LinearCombinationISM_Li1EffLNS22_9ScaleType4KindE0ELNS_15FloatRoundStyleE2ESM_EENS_4gemm15EpilogueDefaultEEEEEvvEEEEvNT_6ParamsE)
        /*0008*/ 	.word	0x0000009a


	//----- nvinfo : EIATTR_FRAME_SIZE
	.align		4
.L_12:
        /*000c*/ 	.byte	0x04, 0x11
        /*000e*/ 	.short	(.L_14 - .L_13)
	.align		4
.L_13:
        /*0010*/ 	.word	index@(_ZN7cutlass13device_kernelINS_4conv6kernel13ConvUniversalINS1_16ConvProblemShapeILNS1_8OperatorE0ELi3EEENS1_10collective14CollectiveConvINS1_46MainloopSm90TmaGmmaWarpSpecializedImplicitGemmILS5_0ELi7ELi3EN4cute5tupleIJNSA_1CILi2EEENSC_ILi1EEESE_EEENS1_36KernelImplicitTmaWarpSpecializedSm90ELi1EEENSB_IJNSC_ILi128EEESI_NSB_IJNSC_ILi64EEEEEEEEENS_10bfloat16_tESM_NSA_8TiledMMAINSA_8MMA_AtomIJNSA_4SM904GMMA28MMA_64x128x16_F32BF16BF16_SSILNSQ_5MajorE0ELSS_0ELNSQ_7ScaleInE1ELST_1EEEEEENSA_6LayoutINSB_IJSE_SE_SE_EEENSB_IJNSC_ILi0EEESY_SY_EEEEENSB_IJNSA_10UnderscoreES11_S11_EEEEENS7_6detail26Sm90ImplicitGemmTileTraitsINSA_20SM90_TMA_LOAD_IM2COLENSA_14ComposedLayoutINSA_7SwizzleILi3ELi4ELi3EEENSA_18smem_ptr_flag_bitsILi16EEENSW_INSB_IJNSB_IJNSC_ILi8EEENSC_ILi16EEEEEENSB_IJSJ_SE_EEENSB_IJSE_NSC_ILi7EEEEEEEEENSB_IJNSB_IJSJ_NSC_ILi512EEEEEENSB_IJSE_SY_EEENSB_IJSY_NSC_ILi8192EEEEEEEEEEEEEvEENS15_INSA_23SM90_TMA_LOAD_MULTICASTES1Q_vEEEENS_8epilogue10collective6detail29Sm90TmaWarpSpecializedAdapterINS1W_15DefaultEpilogueISM_NSB_IJNSB_IJllllEEESE_SY_EEES21_NS1V_6thread17LinearCombinationISM_Li1EffLNS22_9ScaleType4KindE0ELNS_15FloatRoundStyleE2ESM_EENS_4gemm15EpilogueDefaultEEEEEvvEEEEvNT_6ParamsE)
        /*0014*/ 	.word	0x00000000


	//----- nvinfo : EIATTR_MIN_STACK_SIZE
	.align		4
.L_14:
        /*0018*/ 	.byte	0x04, 0x12
        /*001a*/ 	.short	(.L_16 - .L_15)
	.align		4
.L_15:
        /*001c*/ 	.word	index@(_ZN7cutlass13device_kernelINS_4conv6kernel13ConvUniversalINS1_16ConvProblemShapeILNS1_8OperatorE0ELi3EEENS1_10collective14CollectiveConvINS1_46MainloopSm90TmaGmmaWarpSpecializedImplicitGemmILS5_0ELi7ELi3EN4cute5tupleIJNSA_1CILi2EEENSC_ILi1EEESE_EEENS1_36KernelImplicitTmaWarpSpecializedSm90ELi1EEENSB_IJNSC_ILi128EEESI_NSB_IJNSC_ILi64EEEEEEEEENS_10bfloat16_tESM_NSA_8TiledMMAINSA_8MMA_AtomIJNSA_4SM904GMMA28MMA_64x128x16_F32BF16BF16_SSILNSQ_5MajorE0ELSS_0ELNSQ_7ScaleInE1ELST_1EEEEEENSA_6LayoutINSB_IJSE_SE_SE_EEENSB_IJNSC_ILi0EEESY_SY_EEEEENSB_IJNSA_10UnderscoreES11_S11_EEEEENS7_6detail26Sm90ImplicitGemmTileTraitsINSA_20SM90_TMA_LOAD_IM2COLENSA_14ComposedLayoutINSA_7SwizzleILi3ELi4ELi3EEENSA_18smem_ptr_flag_bitsILi16EEENSW_INSB_IJNSB_IJNSC_ILi8EEENSC_ILi16EEEEEENSB_IJSJ_SE_EEENSB_IJSE_NSC_ILi7EEEEEEEEENSB_IJNSB_IJSJ_NSC_ILi512EEEEEENSB_IJSE_SY_EEENSB_IJSY_NSC_ILi8192EEEEEEEEEEEEEvEENS15_INSA_23SM90_TMA_LOAD_MULTICASTES1Q_vEEEENS_8epilogue10collective6detail29Sm90TmaWarpSpecializedAdapterINS1W_15DefaultEpilogueISM_NSB_IJNSB_IJllllEEESE_SY_EEES21_NS1V_6thread17LinearCombinationISM_Li1EffLNS22_9ScaleType4KindE0ELNS_15FloatRoundStyleE2ESM_EENS_4gemm15EpilogueDefaultEEEEEvvEEEEvNT_6ParamsE)
        /*0020*/ 	.word	0x00000000
.L_16:


//--------------------- .nv.compat                --------------------------
	.section	.nv.compat,"",@"SHT_CUDA_COMPAT_INFO"
	.align	4
        /*0000*/ 	.byte	0x02, 0x09, 0x01, 0x00, 0x02, 0x02, 0x04, 0x00, 0x02, 0x05, 0x05, 0x00, 0x03, 0x07, 0x01, 0x01
        /*0010*/ 	.byte	0x02, 0x03, 0x01, 0x00, 0x02, 0x06, 0x01, 0x00, 0x04, 0x0b, 0x08, 0x00, 0x00, 0x00, 0x00, 0x00
        /*0020*/ 	.byte	0x00, 0x00, 0x00, 0x00


//--------------------- .nv.info._ZN7cutlass13device_kernelINS_4conv6kernel13ConvUniversalINS1_16ConvProblemShapeILNS1_8OperatorE0ELi3EEENS1_10collective14CollectiveConvINS1_46MainloopSm90TmaGmmaWarpSpecializedImplicitGemmILS5_0ELi7ELi3EN4cute5tupleIJNSA_1CILi2EEENSC_ILi1EEESE_EEENS1_36KernelImplicitTmaWarpSpecializedSm90ELi1EEENSB_IJNSC_ILi128EEESI_NSB_IJNSC_ILi64EEEEEEEEENS_10bfloat16_tESM_NSA_8TiledMMAINSA_8MMA_AtomIJNSA_4SM904GMMA28MMA_64x128x16_F32BF16BF16_SSILNSQ_5MajorE0ELSS_0ELNSQ_7ScaleInE1ELST_1EEEEEENSA_6LayoutINSB_IJSE_SE_SE_EEENSB_IJNSC_ILi0EEESY_SY_EEEEENSB_IJNSA_10UnderscoreES11_S11_EEEEENS7_6detail26Sm90ImplicitGemmTileTraitsINSA_20SM90_TMA_LOAD_IM2COLENSA_14ComposedLayoutINSA_7SwizzleILi3ELi4ELi3EEENSA_18smem_ptr_flag_bitsILi16EEENSW_INSB_IJNSB_IJNSC_ILi8EEENSC_ILi16EEEEEENSB_IJSJ_SE_EEENSB_IJSE_NSC_ILi7EEEEEEEEENSB_IJNSB_IJSJ_NSC_ILi512EEEEEENSB_IJSE_SY_EEENSB_IJSY_NSC_ILi8192EEEEEEEEEEEEEvEENS15_INSA_23SM90_TMA_LOAD_MULTICASTES1Q_vEEEENS_8epilogue10collective6detail29Sm90TmaWarpSpecializedAdapterINS1W_15DefaultEpilogueISM_NSB_IJNSB_IJllllEEESE_SY_EEES21_NS1V_6thread17LinearCombinationISM_Li1EffLNS22_9ScaleType4KindE0ELNS_15FloatRoundStyleE2ESM_EENS_4gemm15EpilogueDefaultEEEEEvvEEEEvNT_6ParamsE --------------------------
	.section	.nv.info._ZN7cutlass13device_kernelINS_4conv6kernel13ConvUniversalINS1_16ConvProblemShapeILNS1_8OperatorE0ELi3EEENS1_10collective14CollectiveConvINS1_46MainloopSm90TmaGmmaWarpSpecializedImplicitGemmILS5_0ELi7ELi3EN4cute5tupleIJNSA_1CILi2EEENSC_ILi1EEESE_EEENS1_36KernelImplicitTmaWarpSpecializedSm90ELi1EEENSB_IJNSC_ILi128EEESI_NSB_IJNSC_ILi64EEEEEEEEENS_10bfloat16_tESM_NSA_8TiledMMAINSA_8MMA_AtomIJNSA_4SM904GMMA28MMA_64x128x16_F32BF16BF16_SSILNSQ_5MajorE0ELSS_0ELNSQ_7ScaleInE1ELST_1EEEEEENSA_6LayoutINSB_IJSE_SE_SE_EEENSB_IJNSC_ILi0EEESY_SY_EEEEENSB_IJNSA_10UnderscoreES11_S11_EEEEENS7_6detail26Sm90ImplicitGemmTileTraitsINSA_20SM90_TMA_LOAD_IM2COLENSA_14ComposedLayoutINSA_7SwizzleILi3ELi4ELi3EEENSA_18smem_ptr_flag_bitsILi16EEENSW_INSB_IJNSB_IJNSC_ILi8EEENSC_ILi16EEEEEENSB_IJSJ_SE_EEENSB_IJSE_NSC_ILi7EEEEEEEEENSB_IJNSB_IJSJ_NSC_ILi512EEEEEENSB_IJSE_SY_EEENSB_IJSY_NSC_ILi8192EEEEEEEEEEEEEvEENS15_INSA_23SM90_TMA_LOAD_MULTICASTES1Q_vEEEENS_8epilogue10collective6detail29Sm90TmaWarpSpecializedAdapterINS1W_15DefaultEpilogueISM_NSB_IJNSB_IJllllEEESE_SY_EEES21_NS1V_6thread17LinearCombinationISM_Li1EffLNS22_9ScaleType4KindE0ELNS_15FloatRoundStyleE2ESM_EENS_4gemm15EpilogueDefaultEEEEEvvEEEEvNT_6ParamsE,"",@"SHT_CUDA_INFO"
	.sectionflags	@""
	.align	4


	//----- nvinfo : EIATTR_CUDA_API_VERSION
	.align		4
        /*0000*/ 	.byte	0x04, 0x37
        /*0002*/ 	.short	(.L_18 - .L_17)
.L_17:
        /*0004*/ 	.word	0x00000082


	//----- nvinfo : EIATTR_KPARAM_INFO
	.align		4
.L_18:
        /*0008*/ 	.byte	0x04, 0x17
        /*000a*/ 	.short	(.L_20 - .L_19)
.L_19:
        /*000c*/ 	.word	0x00000000
        /*0010*/ 	.short	0x0000
        /*0012*/ 	.short	0x0070
        /*0014*/ 	.byte	0x00, 0xf0, 0x01, 0x10


	//----- nvinfo : EIATTR_SPARSE_MMA_MASK
	.align		4
.L_20:
        /*0018*/ 	.byte	0x03, 0x50
        /*001a*/ 	.short	0x0000


	//----- nvinfo : EIATTR_MAXREG_COUNT
	.align		4
        /*001c*/ 	.byte	0x03, 0x1b
        /*001e*/ 	.short	0x00ff


	//----- nvinfo : EIATTR_NUM_BARRIERS
	.align		4
        /*0020*/ 	.byte	0x02, 0x4c
        /*0022*/ 	.byte	0x01
	.zero		1


	//----- nvinfo : EIATTR_MERCURY_ISA_VERSION
	.align		4
        /*0024*/ 	.byte	0x03, 0x5f
        /*0026*/ 	.short	0x0101


	//----- nvinfo : EIATTR_COOP_GROUP_MASK_REGIDS
	.align		4
        /*0028*/ 	.byte	0x04, 0x29
        /*002a*/ 	.short	(.L_22 - .L_21)


	//   ....[0]....
.L_21:
        /*002c*/ 	.word	0xffffffff


	//   ....[1]....
        /*0030*/ 	.word	0xffffffff


	//   ....[2]....
        /*0034*/ 	.word	0xffffffff


	//   ....[3]....
        /*0038*/ 	.word	0xffffffff


	//----- nvinfo : EIATTR_COOP_GROUP_INSTR_OFFSETS
	.align		4
.L_22:
        /*003c*/ 	.byte	0x04, 0x28
        /*003e*/ 	.short	(.L_24 - .L_23)


	//   ....[0]....
.L_23:
        /*0040*/ 	.word	0x00000070


	//   ....[1]....
        /*0044*/ 	.word	0x00000080


	//   ....[2]....
        /*0048*/ 	.word	0x00000140


	//   ....[3]....
        /*004c*/ 	.word	0x00000700


	//----- nvinfo : EIATTR_MBARRIER_INSTR_OFFSETS
	.align		4
.L_24:
        /*0050*/ 	.byte	0x04, 0x39
        /*0052*/ 	.short	(.L_26 - .L_25)


	//   ....[0]....
.L_25:
        /*0054*/ 	.word	0x000002f0
        /*0058*/ 	.word	0x000000ff
        /*005c*/ 	.word	0x00038000
        /*0060*/ 	.short	0x0100
        /*0062*/ 	.byte	0x08
	.zero		1


	//   ....[1]....
        /*0064*/ 	.word	0x00000300
        /*0068*/ 	.word	0x000000ff
        /*006c*/ 	.word	0x00038038
        /*0070*/ 	.short	0x0100
        /*0072*/ 	.byte	0x08
	.zero		1


	//   ....[2]....
        /*0074*/ 	.word	0x00000310
        /*0078*/ 	.word	0x000000ff
        /*007c*/ 	.word	0x00038008
        /*0080*/ 	.short	0x0100
        /*0082*/ 	.byte	0x08
	.zero		1


	//   ....[3]....
        /*0084*/ 	.word	0x00000320
        /*0088*/ 	.word	0x000000ff
        /*008c*/ 	.word	0x00038040
        /*0090*/ 	.short	0x0100
        /*0092*/ 	.byte	0x08
	.zero		1


	//   ....[4]....
        /*0094*/ 	.word	0x00000330
        /*0098*/ 	.word	0x000000ff
        /*009c*/ 	.word	0x00038010
        /*00a0*/ 	.short	0x0100
        /*00a2*/ 	.byte	0x08
	.zero		1


	//   ....[5]....
        /*00a4*/ 	.word	0x00000340
        /*00a8*/ 	.word	0x000000ff
        /*00ac*/ 	.word	0x00038048
        /*00b0*/ 	.short	0x0100
        /*00b2*/ 	.byte	0x08
	.zero		1


	//   ....[6]....
        /*00b4*/ 	.word	0x00000350
        /*00b8*/ 	.word	0x000000ff
        /*00bc*/ 	.word	0x00038018
        /*00c0*/ 	.short	0x0100
        /*00c2*/ 	.byte	0x08
	.zero		1


	//   ....[7]....
        /*00c4*/ 	.word	0x00000360
        /*00c8*/ 	.word	0x000000ff
        /*00cc*/ 	.word	0x00038050
        /*00d0*/ 	.short	0x0100
        /*00d2*/ 	.byte	0x08
	.zero		1


	//   ....[8]....
        /*00d4*/ 	.word	0x00000370
        /*00d8*/ 	.word	0x000000ff
        /*00dc*/ 	.word	0x00038020
        /*00e0*/ 	.short	0x0100
        /*00e2*/ 	.byte	0x08
	.zero		1


	//   ....[9]....
        /*00e4*/ 	.word	0x00000380
        /*00e8*/ 	.word	0x000000ff
        /*00ec*/ 	.word	0x00038058
        /*00f0*/ 	.short	0x0100
        /*00f2*/ 	.byte	0x08
	.zero		1


	//   ....[10]....
        /*00f4*/ 	.word	0x00000390
        /*00f8*/ 	.word	0x000000ff
        /*00fc*/ 	.word	0x00038028
        /*0100*/ 	.short	0x0100
        /*0102*/ 	.byte	0x08
	.zero		1


	//   ....[11]....
        /*0104*/ 	.word	0x000003a0
        /*0108*/ 	.word	0x000000ff
        /*010c*/ 	.word	0x00038060
        /*0110*/ 	.short	0x0100
        /*0112*/ 	.byte	0x08
	.zero		1


	//   ....[12]....
        /*0114*/ 	.word	0x000003b0
        /*0118*/ 	.word	0x000000ff
        /*011c*/ 	.word	0x00038030
        /*0120*/ 	.short	0x0100
        /*0122*/ 	.byte	0x08
	.zero		1


	//   ....[13]....
        /*0124*/ 	.word	0x000003c0
        /*0128*/ 	.word	0x000000ff
        /*012c*/ 	.word	0x00038068
        /*0130*/ 	.short	0x0100
        /*0132*/ 	.byte	0x08
	.zero		1


	//   ....[14]....
        /*0134*/ 	.word	0x00000f70
        /*0138*/ 	.word	0x00000006
        /*013c*/ 	.word	0x00038000
        /*0140*/ 	.short	0x010a
        /*0142*/ 	.byte	0x3f
	.zero		1


	//   ....[15]....
        /*0144*/ 	.word	0x000013d0
        /*0148*/ 	.word	0x0000000a
        /*014c*/ 	.word	0x00038000
        /*0150*/ 	.short	0x010a
        /*0152*/ 	.byte	0x3f
	.zero		1


	//   ....[16]....
        /*0154*/ 	.word	0x000016b0
        /*0158*/ 	.word	0x00000007
        /*015c*/ 	.word	0x00000000
        /*0160*/ 	.short	0x0101
        /*0162*/ 	.byte	0x3f
	.zero		1


	//   ....[17]....
        /*0164*/ 	.word	0x00001900
        /*0168*/ 	.word	0x00000003
        /*016c*/ 	.word	0x00000000
        /*0170*/ 	.short	0x0101
        /*0172*/ 	.byte	0x3f
	.zero		1


	//   ....[18]....
        /*0174*/ 	.word	0x00009670
        /*0178*/ 	.word	0x0000000d
        /*017c*/ 	.word	0x00038038
        /*0180*/ 	.short	0x010a
        /*0182*/ 	.byte	0x3f
	.zero		1


	//   ....[19]....
        /*0184*/ 	.word	0x00009ed0
        /*0188*/ 	.word	0x00000004
        /*018c*/ 	.word	0x00000000
        /*0190*/ 	.short	0x010a
        /*0192*/ 	.byte	0x3f
	.zero		1


	//   ....[20]....
        /*0194*/ 	.word	0x00009f80
        /*0198*/ 	.word	0x00000000
        /*019c*/ 	.word	0x00000000
        /*01a0*/ 	.short	0x010a
        /*01a2*/ 	.byte	0x3f
	.zero		1


	//   ....[21]....
        /*01a4*/ 	.word	0x0000a030
        /*01a8*/ 	.word	0x00000000
        /*01ac*/ 	.word	0x00000000
        /*01b0*/ 	.short	0x010a
        /*01b2*/ 	.byte	0x3f
	.zero		1


	//   ....[22]....
        /*01b4*/ 	.word	0x0000a0e0
        /*01b8*/ 	.word	0x00000000
        /*01bc*/ 	.word	0x00000000
        /*01c0*/ 	.short	0x010a
        /*01c2*/ 	.byte	0x3f
	.zero		1


	//   ....[23]....
        /*01c4*/ 	.word	0x0000a190
        /*01c8*/ 	.word	0x00000000
        /*01cc*/ 	.word	0x00000000
        /*01d0*/ 	.short	0x010a
        /*01d2*/ 	.byte	0x3f
	.zero		1


	//   ....[24]....
        /*01d4*/ 	.word	0x0000a240
        /*01d8*/ 	.word	0x00000000
        /*01dc*/ 	.word	0x00000000
        /*01e0*/ 	.short	0x010a
        /*01e2*/ 	.byte	0x3f
	.zero		1


	//   ....[25]....
        /*01e4*/ 	.word	0x0000a2f0
        /*01e8*/ 	.word	0x00000003
        /*01ec*/ 	.word	0x00000000
        /*01f0*/ 	.short	0x010a
        /*01f2*/ 	.byte	0x3f
	.zero		1


	//----- nvinfo : EIATTR_NUM_MBARRIERS
	.align		4
.L_26:
        /*01f4*/ 	.byte	0x03, 0x38
        /*01f6*/ 	.short	0x000e


	//----- nvinfo : EIATTR_EXIT_INSTR_OFFSETS
	.align		4
        /*01f8*/ 	.byte	0x04, 0x1c
        /*01fa*/ 	.short	(.L_28 - .L_27)


	//   ....[0]....
.L_27:
        /*01fc*/ 	.word	0x00000aa0


	//   ....[1]....
        /*0200*/ 	.word	0x00001a60


	//   ....[2]....
        /*0204*/ 	.word	0x00006f60


	//   ....[3]....
        /*0208*/ 	.word	0x00006f90


	//   ....[4]....
        /*020c*/ 	.word	0x00009430


	//   ....[5]....
        /*0210*/ 	.word	0x00009460


	//   ....[6]....
        /*0214*/ 	.word	0x00009480


	//   ....[7]....
        /*0218*/ 	.word	0x00009dd0


	//   ....[8]....
        /*021c*/ 	.word	0x0000a320


	//----- nvinfo : EIATTR_MAX_THREADS
	.align		4
.L_28:
        /*0220*/ 	.byte	0x04, 0x05
        /*0222*/ 	.short	(.L_30 - .L_29)
.L_29:
        /*0224*/ 	.word	0x00000100
        /*0228*/ 	.word	0x00000001
        /*022c*/ 	.word	0x00000001


	//----- nvinfo : EIATTR_CRS_STACK_SIZE
	.align		4
.L_30:
        /*0230*/ 	.byte	0x04, 0x1e
        /*0232*/ 	.short	(.L_32 - .L_31)
.L_31:
        /*0234*/ 	.word	0x00000000


	//----- nvinfo : EIATTR_CBANK_PARAM_SIZE
	.align		4
.L_32:
        /*0238*/ 	.byte	0x03, 0x19
        /*023a*/ 	.short	0x0470


	//----- nvinfo : EIATTR_PARAM_CBANK
	.align		4
        /*023c*/ 	.byte	0x04, 0x0a
        /*023e*/ 	.short	(.L_34 - .L_33)
	.align		4
.L_33:
        /*0240*/ 	.word	index@(.nv.constant0._ZN7cutlass13device_kernelINS_4conv6kernel13ConvUniversalINS1_16ConvProblemShapeILNS1_8OperatorE0ELi3EEENS1_10collective14CollectiveConvINS1_46MainloopSm90TmaGmmaWarpSpecializedImplicitGemmILS5_0ELi7ELi3EN4cute5tupleIJNSA_1CILi2EEENSC_ILi1EEESE_EEENS1_36KernelImplicitTmaWarpSpecializedSm90ELi1EEENSB_IJNSC_ILi128EEESI_NSB_IJNSC_ILi64EEEEEEEEENS_10bfloat16_tESM_NSA_8TiledMMAINSA_8MMA_AtomIJNSA_4SM904GMMA28MMA_64x128x16_F32BF16BF16_SSILNSQ_5MajorE0ELSS_0ELNSQ_7ScaleInE1ELST_1EEEEEENSA_6LayoutINSB_IJSE_SE_SE_EEENSB_IJNSC_ILi0EEESY_SY_EEEEENSB_IJNSA_10UnderscoreES11_S11_EEEEENS7_6detail26Sm90ImplicitGemmTileTraitsINSA_20SM90_TMA_LOAD_IM2COLENSA_14ComposedLayoutINSA_7SwizzleILi3ELi4ELi3EEENSA_18smem_ptr_flag_bitsILi16EEENSW_INSB_IJNSB_IJNSC_ILi8EEENSC_ILi16EEEEEENSB_IJSJ_SE_EEENSB_IJSE_NSC_ILi7EEEEEEEEENSB_IJNSB_IJSJ_NSC_ILi512EEEEEENSB_IJSE_SY_EEENSB_IJSY_NSC_ILi8192EEEEEEEEEEEEEvEENS15_INSA_23SM90_TMA_LOAD_MULTICASTES1Q_vEEEENS_8epilogue10collective6detail29Sm90TmaWarpSpecializedAdapterINS1W_15DefaultEpilogueISM_NSB_IJNSB_IJllllEEESE_SY_EEES21_NS1V_6thread17LinearCombinationISM_Li1EffLNS22_9ScaleType4KindE0ELNS_15FloatRoundStyleE2ESM_EENS_4gemm15EpilogueDefaultEEEEEvvEEEEvNT_6ParamsE)
        /*0244*/ 	.short	0x0210
        /*0246*/ 	.short	0x0470


	//----- nvinfo : EIATTR_SW_WAR
	.align		4
.L_34:
        /*0248*/ 	.byte	0x04, 0x36
        /*024a*/ 	.short	(.L_36 - .L_35)
.L_35:
        /*024c*/ 	.word	0x00000008
.L_36:


//--------------------- .nv.callgraph             --------------------------
	.section	.nv.callgraph,"",@"SHT_CUDA_CALLGRAPH"
	.align	4
	.sectionentsize	8
	.align		4
        /*0000*/ 	.word	0x00000000
	.align		4
        /*0004*/ 	.word	0xffffffff
	.align		4
        /*0008*/ 	.word	0x00000000
	.align		4
        /*000c*/ 	.word	0xfffffffe
	.align		4
        /*0010*/ 	.word	0x00000000
	.align		4
        /*0014*/ 	.word	0xfffffffd
	.align		4
        /*0018*/ 	.word	0x00000000
	.align		4
        /*001c*/ 	.word	0xfffffffc


//--------------------- .nv.constant4             --------------------------
	.section	.nv.constant4,"a",@progbits
	.align	8
	.align		8
.nv.constant4:
        /*0000*/ 	.dword	_ZN39_INTERNAL_49637c78_4_k_cu_355295f1_28264cuda3std3__45__cpo5beginE
	.align		8
        /*0008*/ 	.dword	_ZN39_INTERNAL_49637c78_4_k_cu_355295f1_28264cuda3std3__45__cpo3endE
	.align		8
        /*0010*/ 	.dword	_ZN39_INTERNAL_49637c78_4_k_cu_355295f1_28264cuda3std3__45__cpo6cbeginE
	.align		8
        /*0018*/ 	.dword	_ZN39_INTERNAL_49637c78_4_k_cu_355295f1_28264cuda3std3__45__cpo4cendE
	.align		8
        /*0020*/ 	.dword	_ZN39_INTERNAL_49637c78_4_k_cu_355295f1_28264cuda3std3__441_GLOBAL__N__49637c78_4_k_cu_355295f1_28266ignoreE
	.align		8
        /*0028*/ 	.dword	_ZN39_INTERNAL_49637c78_4_k_cu_355295f1_28264cuda3std3__419piecewise_constructE
	.align		8
        /*0030*/ 	.dword	_ZN39_INTERNAL_49637c78_4_k_cu_355295f1_28264cuda3std3__48in_placeE
	.align		8
        /*0038*/ 	.dword	_ZN39_INTERNAL_49637c78_4_k_cu_355295f1_28264cuda3std6ranges3__45__cpo4swapE
	.align		8
        /*0040*/ 	.dword	_ZN39_INTERNAL_49637c78_4_k_cu_355295f1_28264cuda3std6ranges3__45__cpo9iter_moveE
	.align		8
        /*0048*/ 	.dword	_ZN39_INTERNAL_49637c78_4_k_cu_355295f1_28264cute7productE
	.align		8
        /*0050*/ 	.dword	_ZN39_INTERNAL_49637c78_4_k_cu_355295f1_28264cute1_E


//--------------------- .text._ZN7cutlass13device_kernelINS_4conv6kernel13ConvUniversalINS1_16ConvProblemShapeILNS1_8OperatorE0ELi3EEENS1_10collective14CollectiveConvINS1_46MainloopSm90TmaGmmaWarpSpecializedImplicitGemmILS5_0ELi7ELi3EN4cute5tupleIJNSA_1CILi2EEENSC_ILi1EEESE_EEENS1_36KernelImplicitTmaWarpSpecializedSm90ELi1EEENSB_IJNSC_ILi128EEESI_NSB_IJNSC_ILi64EEEEEEEEENS_10bfloat16_tESM_NSA_8TiledMMAINSA_8MMA_AtomIJNSA_4SM904GMMA28MMA_64x128x16_F32BF16BF16_SSILNSQ_5MajorE0ELSS_0ELNSQ_7ScaleInE1ELST_1EEEEEENSA_6LayoutINSB_IJSE_SE_SE_EEENSB_IJNSC_ILi0EEESY_SY_EEEEENSB_IJNSA_10UnderscoreES11_S11_EEEEENS7_6detail26Sm90ImplicitGemmTileTraitsINSA_20SM90_TMA_LOAD_IM2COLENSA_14ComposedLayoutINSA_7SwizzleILi3ELi4ELi3EEENSA_18smem_ptr_flag_bitsILi16EEENSW_INSB_IJNSB_IJNSC_ILi8EEENSC_ILi16EEEEEENSB_IJSJ_SE_EEENSB_IJSE_NSC_ILi7EEEEEEEEENSB_IJNSB_IJSJ_NSC_ILi512EEEEEENSB_IJSE_SY_EEENSB_IJSY_NSC_ILi8192EEEEEEEEEEEEEvEENS15_INSA_23SM90_TMA_LOAD_MULTICASTES1Q_vEEEENS_8epilogue10collective6detail29Sm90TmaWarpSpecializedAdapterINS1W_15DefaultEpilogueISM_NSB_IJNSB_IJllllEEESE_SY_EEES21_NS1V_6thread17LinearCombinationISM_Li1EffLNS22_9ScaleType4KindE0ELNS_15FloatRoundStyleE2ESM_EENS_4gemm15EpilogueDefaultEEEEEvvEEEEvNT_6ParamsE --------------------------
	.section	.text._ZN7cutlass13device_kernelINS_4conv6kernel13ConvUniversalINS1_16ConvProblemShapeILNS1_8OperatorE0ELi3EEENS1_10collective14CollectiveConvINS1_46MainloopSm90TmaGmmaWarpSpecializedImplicitGemmILS5_0ELi7ELi3EN4cute5tupleIJNSA_1CILi2EEENSC_ILi1EEESE_EEENS1_36KernelImplicitTmaWarpSpecializedSm90ELi1EEENSB_IJNSC_ILi128EEESI_NSB_IJNSC_ILi64EEEEEEEEENS_10bfloat16_tESM_NSA_8TiledMMAINSA_8MMA_AtomIJNSA_4SM904GMMA28MMA_64x128x16_F32BF16BF16_SSILNSQ_5MajorE0ELSS_0ELNSQ_7ScaleInE1ELST_1EEEEEENSA_6LayoutINSB_IJSE_SE_SE_EEENSB_IJNSC_ILi0EEESY_SY_EEEEENSB_IJNSA_10UnderscoreES11_S11_EEEEENS7_6detail26Sm90ImplicitGemmTileTraitsINSA_20SM90_TMA_LOAD_IM2COLENSA_14ComposedLayoutINSA_7SwizzleILi3ELi4ELi3EEENSA_18smem_ptr_flag_bitsILi16EEENSW_INSB_IJNSB_IJNSC_ILi8EEENSC_ILi16EEEEEENSB_IJSJ_SE_EEENSB_IJSE_NSC_ILi7EEEEEEEEENSB_IJNSB_IJSJ_NSC_ILi512EEEEEENSB_IJSE_SY_EEENSB_IJSY_NSC_ILi8192EEEEEEEEEEEEEvEENS15_INSA_23SM90_TMA_LOAD_MULTICASTES1Q_vEEEENS_8epilogue10collective6detail29Sm90TmaWarpSpecializedAdapterINS1W_15DefaultEpilogueISM_NSB_IJNSB_IJllllEEESE_SY_EEES21_NS1V_6thread17LinearCombinationISM_Li1EffLNS22_9ScaleType4KindE0ELNS_15FloatRoundStyleE2ESM_EENS_4gemm15EpilogueDefaultEEEEEvvEEEEvNT_6ParamsE,"ax",@progbits
	.align	128
.text._ZN7cutlass13device_kernelINS_4conv6kernel13ConvUniversalINS1_16ConvProblemShapeILNS1_8OperatorE0ELi3EEENS1_10collective14CollectiveConvINS1_46MainloopSm90TmaGmmaWarpSpecializedImplicitGemmILS5_0ELi7ELi3EN4cute5tupleIJNSA_1CILi2EEENSC_ILi1EEESE_EEENS1_36KernelImplicitTmaWarpSpecializedSm90ELi1EEENSB_IJNSC_ILi128EEESI_NSB_IJNSC_ILi64EEEEEEEEENS_10bfloat16_tESM_NSA_8TiledMMAINSA_8MMA_AtomIJNSA_4SM904GMMA28MMA_64x128x16_F32BF16BF16_SSILNSQ_5MajorE0ELSS_0ELNSQ_7ScaleInE1ELST_1EEEEEENSA_6LayoutINSB_IJSE_SE_SE_EEENSB_IJNSC_ILi0EEESY_SY_EEEEENSB_IJNSA_10UnderscoreES11_S11_EEEEENS7_6detail26Sm90ImplicitGemmTileTraitsINSA_20SM90_TMA_LOAD_IM2COLENSA_14ComposedLayoutINSA_7SwizzleILi3ELi4ELi3EEENSA_18smem_ptr_flag_bitsILi16EEENSW_INSB_IJNSB_IJNSC_ILi8EEENSC_ILi16EEEEEENSB_IJSJ_SE_EEENSB_IJSE_NSC_ILi7EEEEEEEEENSB_IJNSB_IJSJ_NSC_ILi512EEEEEENSB_IJSE_SY_EEENSB_IJSY_NSC_ILi8192EEEEEEEEEEEEEvEENS15_INSA_23SM90_TMA_LOAD_MULTICASTES1Q_vEEEENS_8epilogue10collective6detail29Sm90TmaWarpSpecializedAdapterINS1W_15DefaultEpilogueISM_NSB_IJNSB_IJllllEEESE_SY_EEES21_NS1V_6thread17LinearCombinationISM_Li1EffLNS22_9ScaleType4KindE0ELNS_15FloatRoundStyleE2ESM_EENS_4gemm15EpilogueDefaultEEEEEvvEEEEvNT_6ParamsE:
        .type           _ZN7cutlass13device_kernelINS_4conv6kernel13ConvUniversalINS1_16ConvProblemShapeILNS1_8OperatorE0ELi3EEENS1_10collective14CollectiveConvINS1_46MainloopSm90TmaGmmaWarpSpecializedImplicitGemmILS5_0ELi7ELi3EN4cute5tupleIJNSA_1CILi2EEENSC_ILi1EEESE_EEENS1_36KernelImplicitTmaWarpSpecializedSm90ELi1EEENSB_IJNSC_ILi128EEESI_NSB_IJNSC_ILi64EEEEEEEEENS_10bfloat16_tESM_NSA_8TiledMMAINSA_8MMA_AtomIJNSA_4SM904GMMA28MMA_64x128x16_F32BF16BF16_SSILNSQ_5MajorE0ELSS_0ELNSQ_7ScaleInE1ELST_1EEEEEENSA_6LayoutINSB_IJSE_SE_SE_EEENSB_IJNSC_ILi0EEESY_SY_EEEEENSB_IJNSA_10UnderscoreES11_S11_EEEEENS7_6detail26Sm90ImplicitGemmTileTraitsINSA_20SM90_TMA_LOAD_IM2COLENSA_14ComposedLayoutINSA_7SwizzleILi3ELi4ELi3EEENSA_18smem_ptr_flag_bitsILi16EEENSW_INSB_IJNSB_IJNSC_ILi8EEENSC_ILi16EEEEEENSB_IJSJ_SE_EEENSB_IJSE_NSC_ILi7EEEEEEEEENSB_IJNSB_IJSJ_NSC_ILi512EEEEEENSB_IJSE_SY_EEENSB_IJSY_NSC_ILi8192EEEEEEEEEEEEEvEENS15_INSA_23SM90_TMA_LOAD_MULTICASTES1Q_vEEEENS_8epilogue10collective6detail29Sm90TmaWarpSpecializedAdapterINS1W_15DefaultEpilogueISM_NSB_IJNSB_IJllllEEESE_SY_EEES21_NS1V_6thread17LinearCombinationISM_Li1EffLNS22_9ScaleType4KindE0ELNS_15FloatRoundStyleE2ESM_EENS_4gemm15EpilogueDefaultEEEEEvvEEEEvNT_6ParamsE,@function
        .size           _ZN7cutlass13device_kernelINS_4conv6kernel13ConvUniversalINS1_16ConvProblemShapeILNS1_8OperatorE0ELi3EEENS1_10collective14CollectiveConvINS1_46MainloopSm90TmaGmmaWarpSpecializedImplicitGemmILS5_0ELi7ELi3EN4cute5tupleIJNSA_1CILi2EEENSC_ILi1EEESE_EEENS1_36KernelImplicitTmaWarpSpecializedSm90ELi1EEENSB_IJNSC_ILi128EEESI_NSB_IJNSC_ILi64EEEEEEEEENS_10bfloat16_tESM_NSA_8TiledMMAINSA_8MMA_AtomIJNSA_4SM904GMMA28MMA_64x128x16_F32BF16BF16_SSILNSQ_5MajorE0ELSS_0ELNSQ_7ScaleInE1ELST_1EEEEEENSA_6LayoutINSB_IJSE_SE_SE_EEENSB_IJNSC_ILi0EEESY_SY_EEEEENSB_IJNSA_10UnderscoreES11_S11_EEEEENS7_6detail26Sm90ImplicitGemmTileTraitsINSA_20SM90_TMA_LOAD_IM2COLENSA_14ComposedLayoutINSA_7SwizzleILi3ELi4ELi3EEENSA_18smem_ptr_flag_bitsILi16EEENSW_INSB_IJNSB_IJNSC_ILi8EEENSC_ILi16EEEEEENSB_IJSJ_SE_EEENSB_IJSE_NSC_ILi7EEEEEEEEENSB_IJNSB_IJSJ_NSC_ILi512EEEEEENSB_IJSE_SY_EEENSB_IJSY_NSC_ILi8192EEEEEEEEEEEEEvEENS15_INSA_23SM90_TMA_LOAD_MULTICASTES1Q_vEEEENS_8epilogue10collective6detail29Sm90TmaWarpSpecializedAdapterINS1W_15DefaultEpilogueISM_NSB_IJNSB_IJllllEEESE_SY_EEES21_NS1V_6thread17LinearCombinationISM_Li1EffLNS22_9ScaleType4KindE0ELNS_15FloatRoundStyleE2ESM_EENS_4gemm15EpilogueDefaultEEEEEvvEEEEvNT_6ParamsE,(.L_x_294 - _ZN7cutlass13device_kernelINS_4conv6kernel13ConvUniversalINS1_16ConvProblemShapeILNS1_8OperatorE0ELi3EEENS1_10collective14CollectiveConvINS1_46MainloopSm90TmaGmmaWarpSpecializedImplicitGemmILS5_0ELi7ELi3EN4cute5tupleIJNSA_1CILi2EEENSC_ILi1EEESE_EEENS1_36KernelImplicitTmaWarpSpecializedSm90ELi1EEENSB_IJNSC_ILi128EEESI_NSB_IJNSC_ILi64EEEEEEEEENS_10bfloat16_tESM_NSA_8TiledMMAINSA_8MMA_AtomIJNSA_4SM904GMMA28MMA_64x128x16_F32BF16BF16_SSILNSQ_5MajorE0ELSS_0ELNSQ_7ScaleInE1ELST_1EEEEEENSA_6LayoutINSB_IJSE_SE_SE_EEENSB_IJNSC_ILi0EEESY_SY_EEEEENSB_IJNSA_10UnderscoreES11_S11_EEEEENS7_6detail26Sm90ImplicitGemmTileTraitsINSA_20SM90_TMA_LOAD_IM2COLENSA_14ComposedLayoutINSA_7SwizzleILi3ELi4ELi3EEENSA_18smem_ptr_flag_bitsILi16EEENSW_INSB_IJNSB_IJNSC_ILi8EEENSC_ILi16EEEEEENSB_IJSJ_SE_EEENSB_IJSE_NSC_ILi7EEEEEEEEENSB_IJNSB_IJSJ_NSC_ILi512EEEEEENSB_IJSE_SY_EEENSB_IJSY_NSC_ILi8192EEEEEEEEEEEEEvEENS15_INSA_23SM90_TMA_LOAD_MULTICASTES1Q_vEEEENS_8epilogue10collective6detail29Sm90TmaWarpSpecializedAdapterINS1W_15DefaultEpilogueISM_NSB_IJNSB_IJllllEEESE_SY_EEES21_NS1V_6thread17LinearCombinationISM_Li1EffLNS22_9ScaleType4KindE0ELNS_15FloatRoundStyleE2ESM_EENS_4gemm15EpilogueDefaultEEEEEvvEEEEvNT_6ParamsE)
        .other          _ZN7cutlass13device_kernelINS_4conv6kernel13ConvUniversalINS1_16ConvProblemShapeILNS1_8OperatorE0ELi3EEENS1_10collective14CollectiveConvINS1_46MainloopSm90TmaGmmaWarpSpecializedImplicitGemmILS5_0ELi7ELi3EN4cute5tupleIJNSA_1CILi2EEENSC_ILi1EEESE_EEENS1_36KernelImplicitTmaWarpSpecializedSm90ELi1EEENSB_IJNSC_ILi128EEESI_NSB_IJNSC_ILi64EEEEEEEEENS_10bfloat16_tESM_NSA_8TiledMMAINSA_8MMA_AtomIJNSA_4SM904GMMA28MMA_64x128x16_F32BF16BF16_SSILNSQ_5MajorE0ELSS_0ELNSQ_7ScaleInE1ELST_1EEEEEENSA_6LayoutINSB_IJSE_SE_SE_EEENSB_IJNSC_ILi0EEESY_SY_EEEEENSB_IJNSA_10UnderscoreES11_S11_EEEEENS7_6detail26Sm90ImplicitGemmTileTraitsINSA_20SM90_TMA_LOAD_IM2COLENSA_14ComposedLayoutINSA_7SwizzleILi3ELi4ELi3EEENSA_18smem_ptr_flag_bitsILi16EEENSW_INSB_IJNSB_IJNSC_ILi8EEENSC_ILi16EEEEEENSB_IJSJ_SE_EEENSB_IJSE_NSC_ILi7EEEEEEEEENSB_IJNSB_IJSJ_NSC_ILi512EEEEEENSB_IJSE_SY_EEENSB_IJSY_NSC_ILi8192EEEEEEEEEEEEEvEENS15_INSA_23SM90_TMA_LOAD_MULTICASTES1Q_vEEEENS_8epilogue10collective6detail29Sm90TmaWarpSpecializedAdapterINS1W_15DefaultEpilogueISM_NSB_IJNSB_IJllllEEESE_SY_EEES21_NS1V_6thread17LinearCombinationISM_Li1EffLNS22_9ScaleType4KindE0ELNS_15FloatRoundStyleE2ESM_EENS_4gemm15EpilogueDefaultEEEEEvvEEEEvNT_6ParamsE,@"STO_CUDA_ENTRY STV_DEFAULT"
_ZN7cutlass13device_kernelINS_4conv6kernel13ConvUniversalINS1_16ConvProblemShapeILNS1_8OperatorE0ELi3EEENS1_10collective14CollectiveConvINS1_46MainloopSm90TmaGmmaWarpSpecializedImplicitGemmILS5_0ELi7ELi3EN4cute5tupleIJNSA_1CILi2EEENSC_ILi1EEESE_EEENS1_36KernelImplicitTmaWarpSpecializedSm90ELi1EEENSB_IJNSC_ILi128EEESI_NSB_IJNSC_ILi64EEEEEEEEENS_10bfloat16_tESM_NSA_8TiledMMAINSA_8MMA_AtomIJNSA_4SM904GMMA28MMA_64x128x16_F32BF16BF16_SSILNSQ_5MajorE0ELSS_0ELNSQ_7ScaleInE1ELST_1EEEEEENSA_6LayoutINSB_IJSE_SE_SE_EEENSB_IJNSC_ILi0EEESY_SY_EEEEENSB_IJNSA_10UnderscoreES11_S11_EEEEENS7_6detail26Sm90ImplicitGemmTileTraitsINSA_20SM90_TMA_LOAD_IM2COLENSA_14ComposedLayoutINSA_7SwizzleILi3ELi4ELi3EEENSA_18smem_ptr_flag_bitsILi16EEENSW_INSB_IJNSB_IJNSC_ILi8EEENSC_ILi16EEEEEENSB_IJSJ_SE_EEENSB_IJSE_NSC_ILi7EEEEEEEEENSB_IJNSB_IJSJ_NSC_ILi512EEEEEENSB_IJSE_SY_EEENSB_IJSY_NSC_ILi8192EEEEEEEEEEEEEvEENS15_INSA_23SM90_TMA_LOAD_MULTICASTES1Q_vEEEENS_8epilogue10collective6detail29Sm90TmaWarpSpecializedAdapterINS1W_15DefaultEpilogueISM_NSB_IJNSB_IJllllEEESE_SY_EEES21_NS1V_6thread17LinearCombinationISM_Li1EffLNS22_9ScaleType4KindE0ELNS_15FloatRoundStyleE2ESM_EENS_4gemm15EpilogueDefaultEEEEEvvEEEEvNT_6ParamsE:
[----:B------:R-:W-:Y:S01]  /*0000*/  LDC R1, c[0x0][0x28] ;  /* 0x00000a00ff017b82 */ /* 0x000fe20000000800 */
[----:B------:R-:W0:Y:S01]  /*0010*/  S2R R11, SR_TID.X ;  /* 0x00000000000b7919 */ /* 0x000e220000002100 */
[----:B------:R-:W-:Y:S01]  /*0020*/  ELECT P0, URZ, PT ;  /* 0x00000000003f782f */ /* 0x000fe20003800000 */
[----:B------:R-:W-:Y:S01]  /*0030*/  BSSY B0, `(.L_x_0) ;  /* 0x0000010000007945 */ /* 0x000fe20003800000 */
[----:B------:R-:W1:Y:S01]  /*0040*/  S2R R12, SR_CTAID.X ;  /* 0x00000000000c7919 */ /* 0x000e620000002500 */
[--C-:B0-----:R-:W-:Y:S02]  /*0050*/  SHF.R.U32.HI R0, RZ, 0x5, R11.reuse ;  /* 0x00000005ff007819 */ /* 0x101fe4000001160b */
[----:B------:R-:W-:-:S03]  /*0060*/  SHF.R.U32.HI R3, RZ, 0x7, R11 ;  /* 0x00000007ff037819 */ /* 0x000fc6000001160b */
[----:B------:R-:W0:Y:S04]  /*0070*/  SHFL.IDX PT, R2, R0, RZ, 0x1f ;  /* 0x00001fff00027589 */ /* 0x000e2800000e0000 */
[----:B------:R2:W3:Y:S01]  /*0080*/  SHFL.IDX PT, R10, R3, RZ, 0x1f ;  /* 0x00001fff030a7589 */ /* 0x0004e200000e0000 */
[----:B0-----:R-:W-:-:S13]  /*0090*/  ISETP.NE.OR P0, PT, R2, RZ, !P0 ;  /* 0x000000ff0200720c */ /* 0x001fda0004705670 */
[----:B-123--:R-:W-:Y:S05]  /*00a0*/  @P0 BRA `(.L_x_1) ;  /* 0x0000000000200947 */ /* 0x00efea0003800000 */
[----:B------:R-:W-:Y:S02]  /*00b0*/  ULDC.64 UR4, c[0x0][0x198] ;  /* 0x0000660000047ab9 */ /* 0x000fe40000000a00 */
[----:B------:R-:W-:Y:S02]  /*00c0*/  UIADD3 UR6, UP0, UR4, 0xf0, URZ ;  /* 0x000000f004067890 */ /* 0x000fe4000ff1e03f */
[----:B------:R-:W-:Y:S02]  /*00d0*/  UIADD3 UR4, UP1, UR4, 0x270, URZ ;  /* 0x0000027004047890 */ /* 0x000fe4000ff3e03f */
[----:B------:R-:W-:Y:S02]  /*00e0*/  UIADD3.X UR7, URZ, UR5, URZ, UP0, !UPT ;  /* 0x000000053f077290 */ /* 0x000fe400087fe43f */
[----:B------:R-:W-:-:S07]  /*00f0*/  UIADD3.X UR5, URZ, UR5, URZ, UP1, !UPT ;  /* 0x000000053f057290 */ /* 0x000fce0008ffe43f */
[----:B------:R0:W-:Y:S02]  /*0100*/  UTMACCTL.PF [UR6] ;  /* 0x00000000060079b9 */ /* 0x0001e40008040000 */
[----:B------:R0:W-:Y:S02]  /*0110*/  UTMACCTL.PF [UR4] ;  /* 0x00000000040079b9 */ /* 0x0001e40008040000 */
[----:B0-----:R-:W-:Y:S01]  /*0120*/  NOP ;  /* 0x0000000000007918 */ /* 0x001fe20000000000 */
.L_x_1:
[----:B------:R-:W-:Y:S05]  /*0130*/  BSYNC B0 ;  /* 0x0000000000007941 */ /* 0x000fea0003800000 */
.L_x_0:
[----:B------:R-:W0:Y:S01]  /*0140*/  SHFL.IDX PT, R0, R0, RZ, 0x1f ;  /* 0x00001fff00007589 */ /* 0x000e2200000e0000 */
[----:B------:R-:W-:Y:S02]  /*0150*/  SHF.R.S32.HI R4, RZ, 0x1f, R11 ;  /* 0x0000001fff047819 */ /* 0x000fe4000001140b */
[----:B------:R-:W-:Y:S01]  /*0160*/  I2FP.F32.U32 R6, R12 ;  /* 0x0000000c00067245 */ /* 0x000fe20000201000 */
[----:B------:R-:W1:Y:S01]  /*0170*/  S2R R13, SR_CTAID.Y ;  /* 0x00000000000d7919 */ /* 0x000e620000002600 */
[----:B------:R-:W-:-:S04]  /*0180*/  LEA.HI R4, R4, R11, RZ, 0x7 ;  /* 0x0000000b04047211 */ /* 0x000fc800078f38ff */
[----:B------:R-:W-:-:S05]  /*0190*/  LOP3.LUT R4, R4, 0xffffff80, RZ, 0xc0, !PT ;  /* 0xffffff8004047812 */ /* 0x000fca00078ec0ff */
[----:B------:R-:W-:-:S05]  /*01a0*/  IMAD.IADD R14, R11, 0x1, -R4 ;  /* 0x000000010b0e7824 */ /* 0x000fca00078e0a04 */
[----:B------:R-:W-:-:S04]  /*01b0*/  SHF.R.S32.HI R3, RZ, 0x1f, R14 ;  /* 0x0000001fff037819 */ /* 0x000fc8000001140e */
[----:B------:R-:W-:Y:S02]  /*01c0*/  LEA.HI R3, R3, R14, RZ, 0x3 ;  /* 0x0000000e03037211 */ /* 0x000fe400078f18ff */
[----:B0-----:R-:W-:Y:S02]  /*01d0*/  ISETP.NE.AND P0, PT, R0, RZ, PT ;  /* 0x000000ff0000720c */ /* 0x001fe40003f05270 */
[--C-:B------:R-:W-:Y:S02]  /*01e0*/  SHF.R.S32.HI R4, RZ, 0x3, R3.reuse ;  /* 0x00000003ff047819 */ /* 0x100fe40000011403 */
[----:B------:R-:W-:Y:S02]  /*01f0*/  SHF.R.S32.HI R3, RZ, 0x1f, R3 ;  /* 0x0000001fff037819 */ /* 0x000fe40000011403 */
[----:B------:R-:W-:-:S07]  /*0200*/  SHF.R.S32.HI R5, RZ, 0x1f, R0 ;  /* 0x0000001fff057819 */ /* 0x000fce0000011400 */
[----:B-1----:R-:W-:Y:S05]  /*0210*/  @P0 BRA `(.L_x_2) ;  /* 0x0000000000700947 */ /* 0x002fea0003800000 */
[----:B------:R-:W0:Y:S01]  /*0220*/  S2UR UR8, SR_CgaCtaId ;  /* 0x00000000000879c3 */ /* 0x000e220000008800 */
[----:B------:R-:W-:Y:S01]  /*0230*/  UMOV UR4, 0x400 ;  /* 0x0000040000047882 */ /* 0x000fe20000000000 */
[----:B------:R-:W-:Y:S01]  /*0240*/  UMOV UR5, 0x1 ;  /* 0x0000000100057882 */ /* 0x000fe20000000000 */
[----:B------:R-:W-:Y:S01]  /*0250*/  UMOV UR6, 0x2 ;  /* 0x0000000200067882 */ /* 0x000fe20000000000 */
[----:B------:R-:W-:Y:S01]  /*0260*/  ELECT P0, URZ, PT ;  /* 0x00000000003f782f */ /* 0x000fe20003800000 */
[----:B------:R-:W-:-:S04]  /*0270*/  UIADD3 UR6, -UR6, 0x100000, URZ ;  /* 0x0010000006067890 */ /* 0x000fc8000fffe13f */
[----:B------:R-:W-:Y:S02]  /*0280*/  USHF.L.U32 UR7, UR6, 0xb, URZ ;  /* 0x0000000b06077899 */ /* 0x000fe4000800063f */
[----:B------:R-:W-:Y:S02]  /*0290*/  USHF.L.U32 UR6, UR6, 0x1, URZ ;  /* 0x0000000106067899 */ /* 0x000fe4000800063f */
[----:B0-----:R-:W-:Y:S02]  /*02a0*/  ULEA UR8, UR8, UR4, 0x18 ;  /* 0x0000000408087291 */ /* 0x001fe4000f8ec03f */
[----:B------:R-:W-:-:S04]  /*02b0*/  UIADD3 UR4, -UR5, 0x100000, URZ ;  /* 0x0010000005047890 */ /* 0x000fc8000fffe13f */
[----:B------:R-:W-:Y:S02]  /*02c0*/  USHF.L.U32 UR5, UR4, 0xb, URZ ;  /* 0x0000000b04057899 */ /* 0x000fe4000800063f */
[----:B------:R-:W-:Y:S01]  /*02d0*/  USHF.L.U32 UR4, UR4, 0x1, URZ ;  /* 0x0000000104047899 */ /* 0x000fe2000800063f */
[----:B------:R-:W0:Y:S11]  /*02e0*/  FENCE.VIEW.ASYNC.S ;  /* 0x00000000000073c6 */ /* 0x000e360000000000 */
[----:B0-----:R0:W1:Y:S01]  /*02f0*/  SYNCS.EXCH.64 URZ, [UR8+0x38000], UR4 ;  /* 0x03800004083f75b2 */ /* 0x0010620008000100 */
[----:B------:R0:W2:Y:S01]  /*0300*/  SYNCS.EXCH.64 URZ, [UR8+0x38038], UR6 ;  /* 0x03803806083f75b2 */ /* 0x0000a20008000100 */
[----:B------:R0:W3:Y:S01]  /*0310*/  SYNCS.EXCH.64 URZ, [UR8+0x38008], UR4 ;  /* 0x03800804083f75b2 */ /* 0x0000e20008000100 */
[----:B------:R0:W4:Y:S01]  /*0320*/  SYNCS.EXCH.64 URZ, [UR8+0x38040], UR6 ;  /* 0x03804006083f75b2 */ /* 0x0001220008000100 */
[----:B------:R0:W0:Y:S01]  /*0330*/  SYNCS.EXCH.64 URZ, [UR8+0x38010], UR4 ;  /* 0x03801004083f75b2 */ /* 0x0000220008000100 */
        /* <DEDUP_REMOVED lines=9> */
[----:B------:R-:W-:Y:S01]  /*03d0*/  NOP ;  /* 0x0000000000007918 */ /* 0x000fe20000000000 */
.L_x_2:
[----:B0-----:R-:W-:Y:S01]  /*03e0*/  ULDC UR4, c[0x0][0x150] ;  /* 0x0000540000047ab9 */ /* 0x001fe20000000800 */
[----:B------:R-:W-:Y:S01]  /*03f0*/  LEA.HI R3, R3, R4, RZ, 0x2 ;  /* 0x0000000403037211 */ /* 0x000fe200078f10ff */
[----:B------:R-:W-:Y:S01]  /*0400*/  FMUL R6, R6, UR4 ;  /* 0x0000000406067c20 */ /* 0x000fe20008400000 */
[----:B------:R-:W-:Y:S01]  /*0410*/  LEA.HI R5, R5, R0, RZ, 0x2 ;  /* 0x0000000005057211 */ /* 0x000fe200078f10ff */
[----:B------:R-:W-:Y:S01]  /*0420*/  ULDC UR4, c[0x0][0x154] ;  /* 0x0000550000047ab9 */ /* 0x000fe20000000800 */
[----:B------:R-:W-:Y:S01]  /*0430*/  LOP3.LUT R3, R3, 0xfffffffc, RZ, 0xc0, !PT ;  /* 0xfffffffc03037812 */ /* 0x000fe200078ec0ff */
[----:B------:R-:W0:Y:S01]  /*0440*/  LDC R8, c[0x0][0x140] ;  /* 0x00005000ff087b82 */ /* 0x000e220000000800 */
[----:B------:R-:W-:Y:S01]  /*0450*/  LOP3.LUT R5, R5, 0x3ffffffc, RZ, 0xc0, !PT ;  /* 0x3ffffffc05057812 */ /* 0x000fe200078ec0ff */
[----:B------:R-:W5:Y:S01]  /*0460*/  F2I.U32.TRUNC.NTZ R6, R6 ;  /* 0x0000000600067305 */ /* 0x000f62000020f000 */
[----:B------:R-:W-:Y:S01]  /*0470*/  LOP3.LUT P0, RZ, R14, 0x7, RZ, 0xc0, !PT ;  /* 0x000000070eff7812 */ /* 0x000fe2000780c0ff */
[----:B------:R-:W-:Y:S01]  /*0480*/  IMAD.IADD R3, R4, 0x1, -R3 ;  /* 0x0000000104037824 */ /* 0x000fe200078e0a03 */
[----:B------:R-:W-:Y:S01]  /*0490*/  I2FP.F32.U32 R4, R13 ;  /* 0x0000000d00047245 */ /* 0x000fe20000201000 */
[----:B------:R-:W-:Y:S01]  /*04a0*/  IMAD.IADD R0, R0, 0x1, -R5 ;  /* 0x0000000100007824 */ /* 0x000fe200078e0a05 */
[----:B------:R-:W-:Y:S01]  /*04b0*/  ISETP.NE.AND P3, PT, R10, 0x1, PT ;  /* 0x000000010a00780c */ /* 0x000fe20003f65270 */
[----:B------:R-:W-:Y:S01]  /*04c0*/  NOP ;  /* 0x0000000000007918 */ /* 0x000fe20000000000 */
[----:B------:R-:W-:Y:S01]  /*04d0*/  NOP ;  /* 0x0000000000007918 */ /* 0x000fe20000000000 */
[----:B------:R-:W-:-:S02]  /*04e0*/  IMAD R0, R0, 0x4, R3 ;  /* 0x0000000400007824 */ /* 0x000fc400078e0203 */
[----:B------:R-:W-:Y:S01]  /*04f0*/  FMUL R7, R4, UR4 ;  /* 0x0000000404077c20 */ /* 0x000fe20008400000 */
[----:B------:R-:W-:Y:S02]  /*0500*/  ULDC UR4, c[0x0][0x144] ;  /* 0x0000510000047ab9 */ /* 0x000fe40000000800 */
[C---:B------:R-:W-:Y:S01]  /*0510*/  LEA.HI R3, R0.reuse, R0, RZ, 0x1 ;  /* 0x0000000000037211 */ /* 0x040fe200078f08ff */
[----:B-----5:R-:W-:Y:S02]  /*0520*/  IMAD.MOV R5, RZ, RZ, -R6 ;  /* 0x000000ffff057224 */ /* 0x020fe400078e0a06 */
[----:B------:R-:W5:Y:S01]  /*0530*/  F2I.U32.TRUNC.NTZ R7, R7 ;  /* 0x0000000700077305 */ /* 0x000f62000020f000 */
[----:B------:R-:W-:Y:S01]  /*0540*/  LOP3.LUT R3, R3, 0xfffffffe, RZ, 0xc0, !PT ;  /* 0xfffffffe03037812 */ /* 0x000fe200078ec0ff */
[----:B------:R-:W-:Y:S01]  /*0550*/  IMAD R4, R5, UR4, R12 ;  /* 0x0000000405047c24 */ /* 0x000fe2000f8e020c */
[----:B------:R-:W-:Y:S01]  /*0560*/  ULDC UR4, c[0x0][0x148] ;  /* 0x0000520000047ab9 */ /* 0x000fe20000000800 */
[----:B------:R-:W-:Y:S01]  /*0570*/  IMAD.SHL.U32 R5, R0, 0x4, RZ ;  /* 0x0000000400057824 */ /* 0x000fe200078e00ff */
[----:B0-----:R-:W-:Y:S01]  /*0580*/  ISETP.EQ.U32.AND P1, PT, R8, 0x1, PT ;  /* 0x000000010800780c */ /* 0x001fe20003f22070 */
[----:B------:R-:W-:-:S03]  /*0590*/  IMAD.IADD R3, R0, 0x1, -R3 ;  /* 0x0000000100037824 */ /* 0x000fc600078e0a03 */
[----:B------:R-:W-:Y:S02]  /*05a0*/  LOP3.LUT R0, R0, 0xc, R5, 0x78, !PT ;  /* 0x0000000c00007812 */ /* 0x000fe400078e7805 */
[----:B------:R-:W-:Y:S02]  /*05b0*/  ISETP.NE.AND P4, PT, R3, R4, PT ;  /* 0x000000040300720c */ /* 0x000fe40003f85270 */
[----:B------:R-:W-:Y:S01]  /*05c0*/  SHF.R.S32.HI R3, RZ, 0x1f, R2 ;  /* 0x0000001fff037819 */ /* 0x000fe20000011402 */
[----:B-----5:R-:W-:Y:S01]  /*05d0*/  IMAD.MOV R6, RZ, RZ, -R7 ;  /* 0x000000ffff067224 */ /* 0x020fe200078e0a07 */
[----:B------:R-:W-:Y:S02]  /*05e0*/  ISETP.LT.U32.AND P0, PT, R0, 0x2, !P0 ;  /* 0x000000020000780c */ /* 0x000fe40004701070 */
[----:B------:R-:W-:Y:S01]  /*05f0*/  LEA.HI R3, R3, R2, RZ, 0x2 ;  /* 0x0000000203037211 */ /* 0x000fe200078f10ff */
[----:B------:R-:W-:-:S03]  /*0600*/  IMAD R7, R6, UR4, R13 ;  /* 0x0000000406077c24 */ /* 0x000fc6000f8e020d */
[----:B------:R-:W-:-:S03]  /*0610*/  LOP3.LUT R3, R3, 0xfffffffc, RZ, 0xc0, !PT ;  /* 0xfffffffc03037812 */ /* 0x000fc600078ec0ff */
[----:B------:R-:W-:Y:S02]  /*0620*/  @P4 LEA.HI R4, R0, R0, RZ, 0x1 ;  /* 0x0000000000044211 */ /* 0x000fe400078f08ff */
[----:B------:R-:W-:Y:S01]  /*0630*/  IMAD.IADD R5, R2, 0x1, -R3 ;  /* 0x0000000102057824 */ /* 0x000fe200078e0a03 */
[----:B------:R-:W-:Y:S02]  /*0640*/  SEL R3, RZ, 0x1, !P0 ;  /* 0x00000001ff037807 */ /* 0x000fe40004000000 */
[----:B------:R-:W-:Y:S02]  /*0650*/  @P4 SHF.R.S32.HI R4, RZ, 0x1, R4 ;  /* 0x00000001ff044819 */ /* 0x000fe40000011404 */
[----:B------:R-:W-:Y:S02]  /*0660*/  LOP3.LUT P2, RZ, R10, R5, RZ, 0xfc, !PT ;  /* 0x000000050aff7212 */ /* 0x000fe4000784fcff */
[----:B------:R-:W-:Y:S01]  /*0670*/  @P4 ISETP.NE.AND P5, PT, R4, R7, PT ;  /* 0x000000070400420c */ /* 0x000fe20003fa5270 */
[----:B------:R-:W-:Y:S01]  /*0680*/  IMAD.MOV.U32 R4, RZ, RZ, 0x1 ;  /* 0x00000001ff047424 */ /* 0x000fe200078e00ff */
[----:B------:R-:W-:-:S02]  /*0690*/  SEL R2, RZ, 0x1, P2 ;  /* 0x00000001ff027807 */ /* 0x000fc40001000000 */
[----:B------:R-:W-:Y:S02]  /*06a0*/  @P4 SEL R4, RZ, 0x1, P5 ;  /* 0x00000001ff044807 */ /* 0x000fe40002800000 */
[----:B------:R-:W-:Y:S02]  /*06b0*/  SEL R2, R2, 0x2, P3 ;  /* 0x0000000202027807 */ /* 0x000fe40001800000 */
[----:B------:R-:W-:Y:S01]  /*06c0*/  LOP3.LUT R4, R4, R3, RZ, 0xc0, !PT ;  /* 0x0000000304047212 */ /* 0x000fe200078ec0ff */
[----:B------:R-:W-:Y:S06]  /*06d0*/  @!P1 BRA `(.L_x_3) ;  /* 0x0000000000089947 */ /* 0x000fec0003800000 */
[----:B-1234-:R-:W-:Y:S01]  /*06e0*/  UCGABAR_ARV ;  /* 0x00000000000079c7 */ /* 0x01efe20008000000 */
[----:B------:R-:W-:Y:S05]  /*06f0*/  BRA `(.L_x_4) ;  /* 0x0000000000047947 */ /* 0x000fea0003800000 */
.L_x_3:
[----:B-1234-:R-:W-:Y:S01]  /*0700*/  NOP ;  /* 0x0000000000007918 */ /* 0x01efe20000000000 */
.L_x_4:
[----:B------:R-:W-:Y:S01]  /*0710*/  ULDC.64 UR4, c[0x0][0x618] ;  /* 0x0001860000047ab9 */ /* 0x000fe20000000a00 */
[----:B------:R-:W-:Y:S01]  /*0720*/  ULDC.64 UR12, c[0x0][0x208] ;  /* 0x00008200000c7ab9 */ /* 0x000fe20000000a00 */
[----:B------:R-:W-:-:S04]  /*0730*/  ISETP.NE.U32.AND P0, PT, RZ, UR4, PT ;  /* 0x00000004ff007c0c */ /* 0x000fc8000bf05070 */
[----:B------:R-:W-:-:S13]  /*0740*/  ISETP.NE.AND.EX P0, PT, RZ, UR5, PT, P0 ;  /* 0x00000005ff007c0c */ /* 0x000fda000bf05300 */
[----:B------:R-:W-:Y:S05]  /*0750*/  @!P0 BRA `(.L_x_5) ;  /* 0x00000000001c8947 */ /* 0x000fea0003800000 */
[----:B------:R-:W0:Y:S02]  /*0760*/  LDC.64 R6, c[0x0][0x618] ;  /* 0x00018600ff067b82 */ /* 0x000e240000000a00 */
[----:B0-----:R-:W2:Y:S02]  /*0770*/  LDG.E.64 R6, desc[UR12][R6.64] ;  /* 0x0000000c06067981 */ /* 0x001ea4000c1e1b00 */
[----:B--2---:R-:W-:-:S04]  /*0780*/  ISETP.NE.U32.AND P0, PT, R6, RZ, PT ;  /* 0x000000ff0600720c */ /* 0x004fc80003f05070 */
[----:B------:R-:W-:-:S13]  /*0790*/  ISETP.NE.AND.EX P0, PT, R7, RZ, PT, P0 ;  /* 0x000000ff0700720c */ /* 0x000fda0003f05300 */
[----:B------:R-:W-:Y:S05]  /*07a0*/  @!P0 BRA `(.L_x_5) ;  /* 0x0000000000088947 */ /* 0x000fea0003800000 */
[----:B------:R0:W5:Y:S01]  /*07b0*/  LD.E R8, desc[UR12][R6.64] ;  /* 0x0000000c06087980 */ /* 0x000162000c101900 */
[----:B------:R-:W-:Y:S05]  /*07c0*/  BRA `(.L_x_6) ;  /* 0x0000000000207947 */ /* 0x000fea0003800000 */
.L_x_5:
[----:B------:R-:W-:Y:S02]  /*07d0*/  ULDC.64 UR4, c[0x0][0x608] ;  /* 0x0001820000047ab9 */ /* 0x000fe40000000a00 */
[----:B------:R-:W-:-:S04]  /*07e0*/  ISETP.NE.U32.AND P0, PT, RZ, UR4, PT ;  /* 0x00000004ff007c0c */ /* 0x000fc8000bf05070 */
[----:B------:R-:W-:-:S13]  /*07f0*/  ISETP.NE.AND.EX P0, PT, RZ, UR5, PT, P0 ;  /* 0x00000005ff007c0c */ /* 0x000fda000bf05300 */
[----:B------:R-:W-:Y:S05]  /*0800*/  @!P0 BRA `(.L_x_7) ;  /* 0x00000000000c8947 */ /* 0x000fea0003800000 */
[----:B------:R-:W0:Y:S02]  /*0810*/  LDC.64 R8, c[0x0][0x608] ;  /* 0x00018200ff087b82 */ /* 0x000e240000000a00 */
[----:B0-----:R1:W5:Y:S01]  /*0820*/  LDG.E R8, desc[UR12][R8.64] ;  /* 0x0000000c08087981 */ /* 0x001362000c1e1900 */
[----:B------:R-:W-:Y:S05]  /*0830*/  BRA `(.L_x_6) ;  /* 0x0000000000047947 */ /* 0x000fea0003800000 */
.L_x_7:
[----:B------:R-:W2:Y:S02]  /*0840*/  LDC R8, c[0x0][0x600] ;  /* 0x00018000ff087b82 */ /* 0x000ea40000000800 */
.L_x_6:
[----:B------:R-:W-:Y:S02]  /*0850*/  ULDC.64 UR4, c[0x0][0x620] ;  /* 0x0001880000047ab9 */ /* 0x000fe40000000a00 */
[----:B------:R-:W-:-:S04]  /*0860*/  ISETP.NE.U32.AND P0, PT, RZ, UR4, PT ;  /* 0x00000004ff007c0c */ /* 0x000fc8000bf05070 */
[----:B------:R-:W-:-:S13]  /*0870*/  ISETP.NE.AND.EX P0, PT, RZ, UR5, PT, P0 ;  /* 0x00000005ff007c0c */ /* 0x000fda000bf05300 */
[----:B------:R-:W-:Y:S05]  /*0880*/  @!P0 BRA `(.L_x_8) ;  /* 0x00000000001c8947 */ /* 0x000fea0003800000 */
[----:B0-----:R-:W0:Y:S02]  /*0890*/  LDC.64 R6, c[0x0][0x620] ;  /* 0x00018800ff067b82 */ /* 0x001e240000000a00 */
[----:B0-----:R-:W3:Y:S02]  /*08a0*/  LDG.E.64 R6, desc[UR12][R6.64] ;  /* 0x0000000c06067981 */ /* 0x001ee4000c1e1b00 */
[----:B---3--:R-:W-:-:S04]  /*08b0*/  ISETP.NE.U32.AND P0, PT, R6, RZ, PT ;  /* 0x000000ff0600720c */ /* 0x008fc80003f05070 */
[----:B------:R-:W-:-:S13]  /*08c0*/  ISETP.NE.AND.EX P0, PT, R7, RZ, PT, P0 ;  /* 0x000000ff0700720c */ /* 0x000fda0003f05300 */
[----:B------:R-:W-:Y:S05]  /*08d0*/  @!P0 BRA `(.L_x_8) ;  /* 0x0000000000088947 */ /* 0x000fea0003800000 */
[----:B-1----:R0:W5:Y:S01]  /*08e0*/  LD.E R9, desc[UR12][R6.64] ;  /* 0x0000000c06097980 */ /* 0x002162000c101900 */
[----:B------:R-:W-:Y:S05]  /*08f0*/  BRA `(.L_x_9) ;  /* 0x0000000000207947 */ /* 0x000fea0003800000 */
.L_x_8:
[----:B------:R-:W-:Y:S02]  /*0900*/  ULDC.64 UR4, c[0x0][0x610] ;  /* 0x0001840000047ab9 */ /* 0x000fe40000000a00 */
[----:B------:R-:W-:-:S04]  /*0910*/  ISETP.NE.U32.AND P0, PT, RZ, UR4, PT ;  /* 0x00000004ff007c0c */ /* 0x000fc8000bf05070 */
[----:B------:R-:W-:-:S13]  /*0920*/  ISETP.NE.AND.EX P0, PT, RZ, UR5, PT, P0 ;  /* 0x00000005ff007c0c */ /* 0x000fda000bf05300 */
[----:B------:R-:W-:Y:S05]  /*0930*/  @!P0 BRA `(.L_x_10) ;  /* 0x00000000000c8947 */ /* 0x000fea0003800000 */
[----:B0-----:R-:W1:Y:S02]  /*0940*/  LDC.64 R6, c[0x0][0x610] ;  /* 0x00018400ff067b82 */ /* 0x001e640000000a00 */
[----:B-1----:R1:W5:Y:S01]  /*0950*/  LDG.E R9, desc[UR12][R6.64] ;  /* 0x0000000c06097981 */ /* 0x002362000c1e1900 */
[----:B------:R-:W-:Y:S05]  /*0960*/  BRA `(.L_x_9) ;  /* 0x0000000000047947 */ /* 0x000fea0003800000 */
.L_x_10:
[----:B-1----:R-:W3:Y:S02]  /*0970*/  LDC R9, c[0x0][0x604] ;  /* 0x00018100ff097b82 */ /* 0x002ee40000000800 */
.L_x_9:
[----:B------:R-:W4:Y:S01]  /*0980*/  LDC R3, c[0x0][0x3e8] ;  /* 0x0000fa00ff037b82 */ /* 0x000f220000000800 */
[----:B------:R-:W-:Y:S01]  /*0990*/  ULDC UR4, c[0x0][0x3dc] ;  /* 0x0000f70000047ab9 */ /* 0x000fe20000000800 */
[----:B------:R-:W-:Y:S01]  /*09a0*/  ULDC.64 UR6, c[0x0][0x3e0] ;  /* 0x0000f80000067ab9 */ /* 0x000fe20000000a00 */
[----:B------:R-:W-:Y:S02]  /*09b0*/  UIADD3 UR4, UR4, 0x3f, URZ ;  /* 0x0000003f04047890 */ /* 0x000fe4000fffe03f */
[----:B------:R-:W-:Y:S02]  /*09c0*/  UIMAD UR6, UR7, UR6, URZ ;  /* 0x00000006070672a4 */ /* 0x000fe4000f8e023f */
[----:B------:R-:W-:-:S04]  /*09d0*/  USHF.R.S32.HI UR5, URZ, 0x1f, UR4 ;  /* 0x0000001f3f057899 */ /* 0x000fc80008011404 */
[----:B------:R-:W-:-:S04]  /*09e0*/  ULEA.HI UR5, UR5, UR4, URZ, 0x6 ;  /* 0x0000000405057291 */ /* 0x000fc8000f8f303f */
[----:B------:R-:W-:Y:S01]  /*09f0*/  USHF.R.S32.HI UR15, URZ, 0x6, UR5 ;  /* 0x000000063f0f7899 */ /* 0x000fe20008011405 */
[----:B----4-:R-:W-:-:S05]  /*0a00*/  IMAD R3, R3, UR6, RZ ;  /* 0x0000000603037c24 */ /* 0x010fca000f8e02ff */
[----:B------:R-:W-:Y:S01]  /*0a10*/  IMAD R3, R3, UR15, RZ ;  /* 0x0000000f03037c24 */ /* 0x000fe2000f8e02ff */
[----:B------:R-:W-:Y:S06]  /*0a20*/  @!P1 BRA `(.L_x_11) ;  /* 0x00000000000c9947 */ /* 0x000fec0003800000 */
[----:B------:R-:W-:Y:S01]  /*0a30*/  UCGABAR_WAIT ;  /* 0x0000000000007dc7 */ /* 0x000fe20008000000 */
[----:B------:R-:W-:Y:S01]  /*0a40*/  CCTL.IVALL ;  /* 0x00000000ff00798f */ /* 0x000fe20002000000 */
[----:B------:R-:W-:Y:S05]  /*0a50*/  BRA `(.L_x_12) ;  /* 0x0000000000047947 */ /* 0x000fea0003800000 */
.L_x_11:
[----:B------:R-:W-:Y:S06]  /*0a60*/  BAR.SYNC.DEFER_BLOCKING 0x0 ;  /* 0x0000000000007b1d */ /* 0x000fec0000010000 */
.L_x_12:
[----:B------:R-:W-:-:S13]  /*0a70*/  ISETP.NE.AND P0, PT, R10, RZ, PT ;  /* 0x000000ff0a00720c */ /* 0x000fda0003f05270 */
[----:B------:R-:W-:Y:S05]  /*0a80*/  @!P0 BRA `(.L_x_13) ;  /* 0x0000008800788947 */ /* 0x000fea0003800000 */
[----:B------:R-:W-:-:S13]  /*0a90*/  ISETP.NE.AND P0, PT, R10, 0x1, PT ;  /* 0x000000010a00780c */ /* 0x000fda0003f05270 */
[----:B------:R-:W-:Y:S05]  /*0aa0*/  @P0 EXIT ;  /* 0x000000000000094d */ /* 0x000fea0003800000 */
[----:B------:R-:W-:Y:S01]  /*0ab0*/  ISETP.GE.AND P0, PT, R3, 0x1, PT ;  /* 0x000000010300780c */ /* 0x000fe20003f06270 */
[----:B------:R-:W-:Y:S01]  /*0ac0*/  UMOV UR4, URZ ;  /* 0x0000003f00047c82 */ /* 0x000fe20008000000 */
[----:B------:R-:W-:Y:S02]  /*0ad0*/  CS2R R86, SRZ ;  /* 0x0000000000567805 */ /* 0x000fe4000001ff00 */
[----:B------:R-:W-:Y:S02]  /*0ae0*/  CS2R R88, SRZ ;  /* 0x0000000000587805 */ /* 0x000fe4000001ff00 */
[----:B------:R-:W-:Y:S02]  /*0af0*/  CS2R R90, SRZ ;  /* 0x00000000005a7805 */ /* 0x000fe4000001ff00 */
[----:B------:R-:W-:Y:S02]  /*0b00*/  CS2R R92, SRZ ;  /* 0x00000000005c7805 */ /* 0x000fe4000001ff00 */
[----:B------:R-:W-:-:S02]  /*0b10*/  CS2R R94, SRZ ;  /* 0x00000000005e7805 */ /* 0x000fc4000001ff00 */
[----:B------:R-:W-:Y:S02]  /*0b20*/  CS2R R96, SRZ ;  /* 0x0000000000607805 */ /* 0x000fe4000001ff00 */
        /* <DEDUP_REMOVED lines=57> */
[----:B------:R-:W-:Y:S01]  /*0ec0*/  CS2R R84, SRZ ;  /* 0x0000000000547805 */ /* 0x000fe2000001ff00 */
[----:B------:R-:W-:Y:S06]  /*0ed0*/  @!P0 BRA `(.L_x_14) ;  /* 0x0000000000d88947 */ /* 0x000fec0003800000 */
[----:B------:R-:W-:-:S04]  /*0ee0*/  LOP3.LUT R5, R2, 0x1, RZ, 0xfc, !PT ;  /* 0x0000000102057812 */ /* 0x000fc800078efcff */
[----:B------:R-:W-:-:S13]  /*0ef0*/  ISETP.NE.AND P1, PT, R5, 0x3, PT ;  /* 0x000000030500780c */ /* 0x000fda0003f25270 */
[----:B------:R-:W-:Y:S05]  /*0f00*/  @!P1 BRA `(.L_x_15) ;  /* 0x0000000000049947 */ /* 0x000fea0003800000 */
[----:B------:R-:W-:Y:S01]  /*0f10*/  BPT.TRAP 0x1 ;  /* 0x000000040000795c */ /* 0x000fe20000300000 */
.L_x_15:
[----:B------:R-:W4:Y:S01]  /*0f20*/  S2UR UR5, SR_CgaCtaId ;  /* 0x00000000000579c3 */ /* 0x000f220000008800 */
[----:B------:R-:W-:Y:S01]  /*0f30*/  SHF.L.U32 R5, RZ, 0x1f, RZ ;  /* 0x0000001fff057819 */ /* 0x000fe200000006ff */
[----:B------:R-:W-:Y:S02]  /*0f40*/  UMOV UR4, 0x400 ;  /* 0x0000040000047882 */ /* 0x000fe40000000000 */
[----:B----4-:R-:W-:-:S12]  /*0f50*/  ULEA UR4, UR5, UR4, 0x18 ;  /* 0x0000000405047291 */ /* 0x010fd8000f8ec03f */
.L_x_16:
[----:B01----:R-:W-:-:S04]  /*0f60*/  IMAD.U32 R6, RZ, RZ, UR4 ;  /* 0x00000004ff067e24 */ /* 0x003fc8000f8e00ff */
[----:B------:R0:W1:Y:S03]  /*0f70*/  SYNCS.PHASECHK.TRANS64.TRYWAIT P1, [R6+URZ+0x38000], R5 ;  /* 0x03800005060075a7 */ /* 0x000066000802017f */
[----:B-1----:R-:W-:Y:S05]  /*0f80*/  @!P1 NANOSLEEP.SYNCS 0x989680 ;  /* 0x009896800000995d */ /* 0x002fea0003900000 */
[----:B------:R-:W1:Y:S02]  /*0f90*/  @!P1 SYNCS.PHASECHK.TRANS64 P1, [R6+URZ+0x38000], R5 ;  /* 0x03800005060095a7 */ /* 0x000e64000802007f */
[----:B-1----:R-:W-:Y:S05]  /*0fa0*/  @!P1 BRA `(.L_x_16) ;  /* 0xfffffffc00ec9947 */ /* 0x002fea000383ffff */
[----:B------:R-:W-:Y:S01]  /*0fb0*/  UIADD3 UR5, UR4, 0x1c000, URZ ;  /* 0x0001c00004057890 */ /* 0x000fe2000fffe03f */
[----:B------:R-:W-:Y:S01]  /*0fc0*/  WARPGROUP.ARRIVE ;  /* 0x00000000000079c5 */ /* 0x000fe20000000000 */
[----:B------:R-:W-:Y:S02]  /*0fd0*/  USHF.R.U32.HI UR4, URZ, 0x4, UR4 ;  /* 0x000000043f047899 */ /* 0x000fe40008011604 */
[----:B------:R-:W-:Y:S02]  /*0fe0*/  USHF.R.U32.HI UR5, URZ, 0x4, UR5 ;  /* 0x000000043f057899 */ /* 0x000fe40008011605 */
[----:B------:R-:W-:Y:S02]  /*0ff0*/  ULOP3.LUT UR4, UR4, 0x3fff, URZ, 0xc0, !UPT ;  /* 0x00003fff04047892 */ /* 0x000fe4000f8ec03f */
[----:B------:R-:W-:Y:S02]  /*1000*/  ULOP3.LUT UR5, UR5, 0x3fff, URZ, 0xc0, !UPT ;  /* 0x00003fff05057892 */ /* 0x000fe4000f8ec03f */
[----:B------:R-:W-:-:S02]  /*1010*/  ULOP3.LUT UR8, UR4, 0x10000, URZ, 0xfc, !UPT ;  /* 0x0001000004087892 */ /* 0x000fc4000f8efc3f */
[----:B------:R-:W-:Y:S01]  /*1020*/  ULOP3.LUT UR9, UR5, 0x10000, URZ, 0xfc, !UPT ;  /* 0x0001000005097892 */ /* 0x000fe2000f8efc3f */
[----:B------:R-:W-:Y:S02]  /*1030*/  UMOV UR7, 0x40000040 ;  /* 0x4000004000077882 */ /* 0x000fe40000000000 */
[----:B------:R-:W-:Y:S02]  /*1040*/  UMOV UR5, 0x40000040 ;  /* 0x4000004000057882 */ /* 0x000fe40000000000 */
[----:B------:R-:W-:Y:S02]  /*1050*/  UMOV UR4, UR8 ;  /* 0x0000000800047c82 */ /* 0x000fe40008000000 */
[----:B------:R-:W-:Y:S02]  /*1060*/  UMOV UR6, UR9 ;  /* 0x0000000900067c82 */ /* 0x000fe40008000000 */
[----:B------:R-:W-:Y:S01]  /*1070*/  HGMMA.64x128x16.F32.BF16 R88, gdesc[UR4], RZ, !UPT ;  /* 0x01e00000045879f0 */ /* 0x000fe2000c7018ff */
[----:B------:R-:W-:Y:S01]  /*1080*/  UIADD3 UR4, UR8, 0x200, URZ ;  /* 0x0000020008047890 */ /* 0x000fe2000fffe03f */
[----:B------:R-:W-:-:S10]  /*1090*/  UMOV UR5, 0x40000040 ;  /* 0x4000004000057882 */ /* 0x000fd40000000000 */
[----:B------:R-:W-:Y:S01]  /*10a0*/  HGMMA.64x128x16.F32.BF16 R24, gdesc[UR4], RZ, !UPT ;  /* 0x01e00000041879f0 */ /* 0x000fe2000c7018ff */
[----:B------:R-:W-:Y:S02]  /*10b0*/  UIADD3 UR4, UR8, 0x2, URZ ;  /* 0x0000000208047890 */ /* 0x000fe4000fffe03f */
[----:B------:R-:W-:Y:S01]  /*10c0*/  UIADD3 UR6, UR9, 0x2, URZ ;  /* 0x0000000209067890 */ /* 0x000fe2000fffe03f */
[----:B------:R-:W-:Y:S01]  /*10d0*/  UMOV UR5, 0x40000040 ;  /* 0x4000004000057882 */ /* 0x000fe20000000000 */
[----:B------:R-:W-:-:S07]  /*10e0*/  UMOV UR7, 0x40000040 ;  /* 0x4000004000077882 */ /* 0x000fce0000000000 */
[----:B------:R-:W-:Y:S01]  /*10f0*/  HGMMA.64x128x16.F32.BF16 R88, gdesc[UR4], R88 ;  /* 0x01e00000045879f0 */ /* 0x000fe20008701858 */
[----:B------:R-:W-:Y:S01]  /*1100*/  UIADD3 UR4, UR8, 0x202, URZ ;  /* 0x0000020208047890 */ /* 0x000fe2000fffe03f */
[----:B------:R-:W-:-:S10]  /*1110*/  UMOV UR5, 0x40000040 ;  /* 0x4000004000057882 */ /* 0x000fd40000000000 */
[----:B------:R-:W-:Y:S01]  /*1120*/  HGMMA.64x128x16.F32.BF16 R24, gdesc[UR4], R24 ;  /* 0x01e00000041879f0 */ /* 0x000fe20008701818 */
        /* <DEDUP_REMOVED lines=15> */
[----:B------:R-:W-:Y:S01]  /*1220*/  HGMMA.64x128x16.F32.BF16 R24, gdesc[UR4], R24, gsb0 ;  /* 0x01e00000041879f0 */ /* 0x000fe20008001818 */
[----:B------:R-:W-:-:S05]  /*1230*/  UMOV UR4, 0x1 ;  /* 0x0000000100047882 */ /* 0x000fca0000000000 */
.L_x_14:
[----:B01----:R-:W-:-:S05]  /*1240*/  VIMNMX R6, R3, 0x1, PT ;  /* 0x0000000103067848 */ /* 0x003fca0003fe0100 */
[----:B------:R-:W-:-:S05]  /*1250*/  IMAD.IADD R5, R3, 0x1, -R6 ;  /* 0x0000000103057824 */ /* 0x000fca00078e0a06 */
[----:B------:R-:W-:-:S13]  /*1260*/  ISETP.GE.AND P1, PT, R5, 0x1, PT ;  /* 0x000000010500780c */ /* 0x000fda0003f26270 */
[----:B------:R-:W-:Y:S05]  /*1270*/  @!P1 BRA `(.L_x_17) ;  /* 0x00000004004c9947 */ /* 0x000fea0003800000 */
[----:B------:R-:W0:Y:S01]  /*1280*/  S2UR UR6, SR_CgaCtaId ;  /* 0x00000000000679c3 */ /* 0x000e220000008800 */
[----:B------:R-:W-:Y:S01]  /*1290*/  UMOV UR5, 0x400 ;  /* 0x0000040000057882 */ /* 0x000fe20000000000 */
[----:B------:R-:W-:Y:S01]  /*12a0*/  LOP3.LUT R12, R2, 0x1, RZ, 0xfc, !PT ;  /* 0x00000001020c7812 */ /* 0x000fe200078efcff */
[----:B------:R-:W-:Y:S01]  /*12b0*/  IMAD.MOV.U32 R11, RZ, RZ, RZ ;  /* 0x000000ffff0b7224 */ /* 0x000fe200078e00ff */
[----:B------:R-:W-:Y:S01]  /*12c0*/  UISETP.NE.U32.AND UP0, UPT, UR4, URZ, UPT ;  /* 0x0000003f0400728c */ /* 0x000fe2000bf05070 */
[----:B------:R-:W-:Y:S02]  /*12d0*/  IMAD.MOV.U32 R3, RZ, RZ, R5 ;  /* 0x000000ffff037224 */ /* 0x000fe400078e0005 */
[----:B------:R-:W-:Y:S01]  /*12e0*/  IMAD.MOV.U32 R6, RZ, RZ, RZ ;  /* 0x000000ffff067224 */ /* 0x000fe200078e00ff */
[----:B0-----:R-:W-:-:S04]  /*12f0*/  ULEA UR7, UR6, UR5, 0x18 ;  /* 0x0000000506077291 */ /* 0x001fc8000f8ec03f */
[----:B------:R-:W-:Y:S02]  /*1300*/  UIADD3 UR6, UR7, 0x1c000, URZ ;  /* 0x0001c00007067890 */ /* 0x000fe4000fffe03f */
[----:B------:R-:W-:Y:S02]  /*1310*/  USHF.R.U32.HI UR5, URZ, 0x4, UR7 ;  /* 0x000000043f057899 */ /* 0x000fe40008011607 */
[----:B------:R-:W-:Y:S02]  /*1320*/  USHF.R.U32.HI UR6, URZ, 0x4, UR6 ;  /* 0x000000043f067899 */ /* 0x000fe40008011606 */
[----:B------:R-:W-:Y:S02]  /*1330*/  ULOP3.LUT UR5, UR5, 0x3fff, URZ, 0xc0, !UPT ;  /* 0x00003fff05057892 */ /* 0x000fe4000f8ec03f */
[----:B------:R-:W-:Y:S02]  /*1340*/  ULOP3.LUT UR6, UR6, 0x3fff, URZ, 0xc0, !UPT ;  /* 0x00003fff06067892 */ /* 0x000fe4000f8ec03f */
[----:B------:R-:W-:-:S02]  /*1350*/  ULOP3.LUT UR14, UR5, 0x10000, URZ, 0xfc, !UPT ;  /* 0x00010000050e7892 */ /* 0x000fc4000f8efc3f */
[----:B------:R-:W-:-:S12]  /*1360*/  ULOP3.LUT UR15, UR6, 0x10000, URZ, 0xfc, !UPT ;  /* 0x00010000060f7892 */ /* 0x000fd8000f8efc3f */
.L_x_22:
[----:B------:R-:W-:-:S13]  /*1370*/  ISETP.NE.AND P2, PT, R12, 0x3, PT ;  /* 0x000000030c00780c */ /* 0x000fda0003f45270 */
[----:B------:R-:W-:Y:S05]  /*1380*/  @!P2 BRA `(.L_x_18) ;  /* 0x000000000004a947 */ /* 0x000fea0003800000 */
[----:B------:R-:W-:Y:S01]  /*1390*/  BPT.TRAP 0x1 ;  /* 0x000000040000795c */ /* 0x000fe20000300000 */
.L_x_18:
[----:B------:R-:W-:Y:S01]  /*13a0*/  SHF.L.U32 R7, R11, 0x1f, RZ ;  /* 0x0000001f0b077819 */ /* 0x000fe200000006ff */
[----:B------:R-:W-:-:S12]  /*13b0*/  ULEA UR5, UR4, UR7, 0x3 ;  /* 0x0000000704057291 */ /* 0x000fd8000f8e183f */
.L_x_19:
[----:B0-----:R-:W-:-:S04]  /*13c0*/  IMAD.U32 R10, RZ, RZ, UR5 ;  /* 0x00000005ff0a7e24 */ /* 0x001fc8000f8e00ff */
[----:B------:R0:W1:Y:S03]  /*13d0*/  SYNCS.PHASECHK.TRANS64.TRYWAIT P1, [R10+URZ+0x38000], R7 ;  /* 0x038000070a0075a7 */ /* 0x000066000802017f */
[----:B-1----:R-:W-:Y:S05]  /*13e0*/  @!P1 NANOSLEEP.SYNCS 0x989680 ;  /* 0x009896800000995d */ /* 0x002fea0003900000 */
[----:B------:R-:W1:Y:S02]  /*13f0*/  @!P1 SYNCS.PHASECHK.TRANS64 P1, [R10+URZ+0x38000], R7 ;  /* 0x038000070a0095a7 */ /* 0x000e64000802007f */
[----:B-1----:R-:W-:Y:S05]  /*1400*/  @!P1 BRA `(.L_x_19) ;  /* 0xfffffffc00ec9947 */ /* 0x002fea000383ffff */
[----:B------:R-:W-:Y:S01]  /*1410*/  ULEA UR5, UR4, UR14, 0xa ;  /* 0x0000000e04057291 */ /* 0x000fe2000f8e503f */
[----:B------:R-:W-:Y:S01]  /*1420*/  WARPGROUP.ARRIVE ;  /* 0x00000000000079c5 */ /* 0x000fe20000000000 */
[----:B------:R-:W-:Y:S01]  /*1430*/  ULEA UR6, UR4, UR15, 0xa ;  /* 0x0000000f04067291 */ /* 0x000fe2000f8e503f */
[----:B------:R-:W-:Y:S01]  /*1440*/  UMOV UR9, 0x40000040 ;  /* 0x4000004000097882 */ /* 0x000fe20000000000 */
[----:B------:R-:W-:-:S03]  /*1450*/  UMOV UR11, 0x40000040 ;  /* 0x40000040000b7882 */ /* 0x000fc60000000000 */
[----:B------:R-:W-:Y:S02]  /*1460*/  UMOV UR8, UR5 ;  /* 0x0000000500087c82 */ /* 0x000fe40008000000 */
[----:B------:R-:W-:Y:S02]  /*1470*/  UMOV UR10, UR6 ;  /* 0x00000006000a7c82 */ /* 0x000fe40008000000 */
[----:B------:R-:W-:Y:S01]  /*1480*/  HGMMA.64x128x16.F32.BF16 R88, gdesc[UR8], R88, UP0 ;  /* 0x01e00000085879f0 */ /* 0x000fe2000bf01858 */
[----:B------:R-:W-:Y:S01]  /*1490*/  UIADD3 UR8, UR5, 0x200, URZ ;  /* 0x0000020005087890 */ /* 0x000fe2000fffe03f */
[----:B------:R-:W-:-:S10]  /*14a0*/  UMOV UR9, 0x40000040 ;  /* 0x4000004000097882 */ /* 0x000fd40000000000 */
[----:B------:R-:W-:Y:S01]  /*14b0*/  HGMMA.64x128x16.F32.BF16 R24, gdesc[UR8], R24, UP0 ;  /* 0x01e00000081879f0 */ /* 0x000fe2000bf01818 */
        /* <DEDUP_REMOVED lines=23> */
[----:B------:R-:W-:Y:S03]  /*1630*/  HGMMA.64x128x16.F32.BF16 R24, gdesc[UR8], R24, gsb0 ;  /* 0x01e00000081879f0 */ /* 0x000fe60008001818 */
[----:B------:R-:W-:Y:S02]  /*1640*/  WARPGROUP.DEPBAR.LE gsb0, 0x1 ;  /* 0x00008000000079c5 */ /* 0x000fe40000010100 */
[----:B------:R-:W-:Y:S05]  /*1650*/  @!P2 BRA `(.L_x_20) ;  /* 0x000000000004a947 */ /* 0x000fea0003800000 */
[----:B------:R-:W-:Y:S01]  /*1660*/  BPT.TRAP 0x1 ;  /* 0x000000040000795c */ /* 0x000fe20000300000 */
.L_x_20:
[----:B------:R-:W-:-:S13]  /*1670*/  ISETP.NE.AND P1, PT, R4, RZ, PT ;  /* 0x000000ff0400720c */ /* 0x000fda0003f25270 */
[----:B0-----:R-:W-:-:S05]  /*1680*/  @P1 LEA R7, R6, UR7, 0x3 ;  /* 0x0000000706071c11 */ /* 0x001fca000f8e18ff */
[----:B------:R-:W-:-:S05]  /*1690*/  @P1 VIADD R7, R7, 0x38038 ;  /* 0x0003803807071836 */ /* 0x000fca0000000000 */
[----:B------:R-:W-:-:S04]  /*16a0*/  @P1 PRMT R7, R0, 0x654, R7 ;  /* 0x0000065400071816 */ /* 0x000fc80000000007 */
[----:B------:R0:W-:Y:S01]  /*16b0*/  @P1 SYNCS.ARRIVE.TRANS64.RED.A1T0 RZ, [R7+URZ], RZ ;  /* 0x000000ff07ff19a7 */ /* 0x0001e2000810043f */
[----:B------:R-:W-:-:S13]  /*16c0*/  ISETP.GT.U32.AND P1, PT, R2, 0x1, PT ;  /* 0x000000010200780c */ /* 0x000fda0003f24070 */
[----:B0-----:R-:W-:Y:S05]  /*16d0*/  @P1 BRA `(.L_x_21) ;  /* 0x0000000000041947 */ /* 0x001fea0003800000 */
[----:B------:R-:W-:Y:S01]  /*16e0*/  BPT.TRAP 0x1 ;  /* 0x000000040000795c */ /* 0x000fe20000300000 */
.L_x_21:
[----:B------:R-:W-:Y:S01]  /*16f0*/  UIADD3 UR4, UR4, 0x1, URZ ;  /* 0x0000000104047890 */ /* 0x000fe2000fffe03f */
[C---:B------:R-:W-:Y:S01]  /*1700*/  ISETP.GT.AND P2, PT, R3.reuse, 0x1, PT ;  /* 0x000000010300780c */ /* 0x040fe20003f44270 */
[----:B------:R-:W-:Y:S02]  /*1710*/  VIADD R6, R6, 0x1 ;  /* 0x0000000106067836 */ /* 0x000fe40000000000 */
[----:B------:R-:W-:Y:S01]  /*1720*/  UISETP.NE.AND UP0, UPT, UR4, 0x7, UPT ;  /* 0x000000070400788c */ /* 0x000fe2000bf05270 */
[----:B------:R-:W-:Y:S02]  /*1730*/  VIADD R3, R3, 0xffffffff ;  /* 0xffffffff03037836 */ /* 0x000fe40000000000 */
[C---:B------:R-:W-:Y:S01]  /*1740*/  ISETP.NE.AND P1, PT, R6.reuse, 0x7, PT ;  /* 0x000000070600780c */ /* 0x040fe20003f25270 */
[----:B------:R-:W-:Y:S02]  /*1750*/  USEL UR5, URZ, 0x1, UP0 ;  /* 0x000000013f057887 */ /* 0x000fe40008000000 */
[----:B------:R-:W-:Y:S01]  /*1760*/  USEL UR4, UR4, URZ, UP0 ;  /* 0x0000003f04047287 */ /* 0x000fe20008000000 */
[----:B------:R-:W-:Y:S01]  /*1770*/  SEL R6, R6, RZ, P1 ;  /* 0x000000ff06067207 */ /* 0x000fe20000800000 */
[----:B------:R-:W-:-:S02]  /*1780*/  UPLOP3.LUT UP0, UPT, UPT, UPT, UPT, 0x80, 0x0 ;  /* 0x000000000000789c */ /* 0x000fc40003f0f070 */
[----:B------:R-:W-:Y:S01]  /*1790*/  LOP3.LUT R11, R11, UR5, RZ, 0x3c, !PT ;  /* 0x000000050b0b7c12 */ /* 0x000fe2000f8e3cff */
[----:B------:R-:W-:Y:S08]  /*17a0*/  @P2 BRA `(.L_x_22) ;  /* 0xfffffff800f02947 */ /* 0x000ff0000383ffff */
.L_x_17:
[----:B------:R-:W-:Y:S02]  /*17b0*/  WARPGROUP.DEPBAR.LE gsb0, 0x0 ;  /* 0x00008000000079c5 */ /* 0x000fe40000010000 */
[----:B------:R-:W-:Y:S05]  /*17c0*/  @!P0 BRA `(.L_x_23) ;  /* 0x00000000005c8947 */ /* 0x000fea0003800000 */
[----:B------:R-:W-:-:S04]  /*17d0*/  LOP3.LUT R3, R2, 0x1, RZ, 0xfc, !PT ;  /* 0x0000000102037812 */ /* 0x000fc800078efcff */
[----:B------:R-:W-:-:S13]  /*17e0*/  ISETP.NE.AND P0, PT, R3, 0x3, PT ;  /* 0x000000030300780c */ /* 0x000fda0003f05270 */
[----:B------:R-:W-:Y:S05]  /*17f0*/  @!P0 BRA `(.L_x_24) ;  /* 0x0000000000048947 */ /* 0x000fea0003800000 */
[----:B------:R-:W-:Y:S01]  /*1800*/  BPT.TRAP 0x1 ;  /* 0x000000040000795c */ /* 0x000fe20000300000 */
.L_x_24:
[----:B------:R-:W-:Y:S01]  /*1810*/  ISETP.NE.AND P0, PT, R4, RZ, PT ;  /* 0x000000ff0400720c */ /* 0x000fe20003f05270 */
[----:B------:R-:W-:Y:S01]  /*1820*/  BSSY B0, `(.L_x_25) ;  /* 0x000000f000007945 */ /* 0x000fe20003800000 */
[----:B------:R-:W-:-:S11]  /*1830*/  ISETP.GT.U32.AND P1, PT, R2, 0x1, PT ;  /* 0x000000010200780c */ /* 0x000fd60003f24070 */
[----:B------:R-:W-:Y:S05]  /*1840*/  @!P0 BRA `(.L_x_26) ;  /* 0x0000000000308947 */ /* 0x000fea0003800000 */
[----:B------:R-:W0:Y:S01]  /*1850*/  S2R R4, SR_CgaCtaId ;  /* 0x0000000000047919 */ /* 0x000e220000008800 */
[----:B------:R-:W-:-:S04]  /*1860*/  IMAD.WIDE.U32 R2, R5, 0x24924925, RZ ;  /* 0x2492492505027825 */ /* 0x000fc800078e00ff */
[----:B------:R-:W-:-:S05]  /*1870*/  IMAD.IADD R2, R5, 0x1, -R3 ;  /* 0x0000000105027824 */ /* 0x000fca00078e0a03 */
[----:B------:R-:W-:Y:S02]  /*1880*/  LEA.HI R2, R2, R3, RZ, 0x1f ;  /* 0x0000000302027211 */ /* 0x000fe400078ff8ff */
[----:B------:R-:W-:Y:S02]  /*1890*/  MOV R3, 0x400 ;  /* 0x0000040000037802 */ /* 0x000fe40000000f00 */
[----:B------:R-:W-:-:S05]  /*18a0*/  SHF.R.U32.HI R2, RZ, 0x2, R2 ;  /* 0x00000002ff027819 */ /* 0x000fca0000011602 */
[----:B------:R-:W-:Y:S01]  /*18b0*/  IMAD R2, R2, -0x7, R5 ;  /* 0xfffffff902027824 */ /* 0x000fe200078e0205 */
[----:B0-----:R-:W-:-:S05]  /*18c0*/  LEA R3, R4, R3, 0x18 ;  /* 0x0000000304037211 */ /* 0x001fca00078ec0ff */
[----:B------:R-:W-:-:S04]  /*18d0*/  IMAD R2, R2, 0x8, R3 ;  /* 0x0000000802027824 */ /* 0x000fc800078e0203 */
[----:B------:R-:W-:-:S05]  /*18e0*/  VIADD R3, R2, 0x38038 ;  /* 0x0003803802037836 */ /* 0x000fca0000000000 */
[----:B------:R-:W-:-:S04]  /*18f0*/  PRMT R3, R0, 0x654, R3 ;  /* 0x0000065400037816 */ /* 0x000fc80000000003 */
[----:B------:R0:W-:Y:S03]  /*1900*/  SYNCS.ARRIVE.TRANS64.RED.A1T0 RZ, [R3+URZ], RZ ;  /* 0x000000ff03ff79a7 */ /* 0x0001e6000810043f */
.L_x_26:
[----:B------:R-:W-:Y:S05]  /*1910*/  BSYNC B0 ;  /* 0x0000000000007941 */ /* 0x000fea0003800000 */
.L_x_25:
[----:B------:R-:W-:Y:S05]  /*1920*/  @P1 BRA `(.L_x_23) ;  /* 0x0000000000041947 */ /* 0x000fea0003800000 */
[----:B------:R-:W-:Y:S01]  /*1930*/  BPT.TRAP 0x1 ;  /* 0x000000040000795c */ /* 0x000fe20000300000 */
.L_x_23:
[----:B------:R-:W0:Y:S01]  /*1940*/  S2R R0, SR_TID.X ;  /* 0x0000000000007919 */ /* 0x000e220000002100 */
[----:B------:R-:W-:Y:S01]  /*1950*/  ULDC.64 UR4, c[0x0][0x280] ;  /* 0x0000a00000047ab9 */ /* 0x000fe20000000a00 */
[----:B------:R-:W1:Y:S01]  /*1960*/  S2R R2, SR_CTAID.Y ;  /* 0x0000000000027919 */ /* 0x000e620000002600 */
[----:B------:R-:W4:Y:S01]  /*1970*/  S2R R13, SR_CTAID.X ;  /* 0x00000000000d7919 */ /* 0x000f220000002500 */
[----:B0-----:R-:W-:-:S04]  /*1980*/  SHF.R.S32.HI R3, RZ, 0x1f, R0 ;  /* 0x0000001fff037819 */ /* 0x001fc80000011400 */
[----:B------:R-:W-:-:S04]  /*1990*/  LEA.HI R3, R3, R0, RZ, 0x7 ;  /* 0x0000000003037211 */ /* 0x000fc800078f38ff */
[----:B------:R-:W-:Y:S01]  /*19a0*/  LOP3.LUT R3, R3, 0xffffff80, RZ, 0xc0, !PT ;  /* 0xffffff8003037812 */ /* 0x000fe200078ec0ff */
[----:B----4-:R-:W-:-:S04]  /*19b0*/  IMAD.SHL.U32 R4, R13, 0x80, RZ ;  /* 0x000000800d047824 */ /* 0x010fc800078e00ff */
[----:B------:R-:W-:Y:S02]  /*19c0*/  IMAD.IADD R5, R0, 0x1, -R3 ;  /* 0x0000000100057824 */ /* 0x000fe400078e0a03 */
[----:B-1----:R-:W-:-:S03]  /*19d0*/  IMAD.SHL.U32 R0, R2, 0x80, RZ ;  /* 0x0000008002007824 */ /* 0x002fc600078e00ff */
[----:B------:R-:W-:Y:S02]  /*19e0*/  SHF.R.S32.HI R6, RZ, 0x1f, R5 ;  /* 0x0000001fff067819 */ /* 0x000fe40000011405 */
[----:B------:R-:W-:Y:S02]  /*19f0*/  ISETP.GE.AND P0, PT, R0, UR5, PT ;  /* 0x0000000500007c0c */ /* 0x000fe4000bf06270 */
[----:B------:R-:W-:Y:S02]  /*1a00*/  LEA.HI R2, R6, R5, RZ, 0x2 ;  /* 0x0000000506027211 */ /* 0x000fe400078f10ff */
[----:B------:R-:W-:Y:S02]  /*1a10*/  ISETP.GE.OR P0, PT, R4, UR4, P0 ;  /* 0x0000000404007c0c */ /* 0x000fe40008706670 */
[--C-:B------:R-:W-:Y:S02]  /*1a20*/  SHF.R.S32.HI R10, RZ, 0x2, R2.reuse ;  /* 0x00000002ff0a7819 */ /* 0x100fe40000011402 */
[----:B------:R-:W-:-:S04]  /*1a30*/  SHF.R.S32.HI R3, RZ, 0x1f, R2 ;  /* 0x0000001fff037819 */ /* 0x000fc80000011402 */
[----:B------:R-:W-:-:S04]  /*1a40*/  LEA.HI R3, R3, R10, RZ, 0x3 ;  /* 0x0000000a03037211 */ /* 0x000fc800078f18ff */
[----:B------:R-:W-:Y:S01]  /*1a50*/  LOP3.LUT R3, R3, 0xfffffff8, RZ, 0xc0, !PT ;  /* 0xfffffff803037812 */ /* 0x000fe200078ec0ff */
[----:B------:R-:W-:Y:S06]  /*1a60*/  @P0 EXIT ;  /* 0x000000000000094d */ /* 0x000fec0003800000 */
[----:B------:R-:W0:Y:S01]  /*1a70*/  LDC.64 R16, c[0x0][0x658] ;  /* 0x00019600ff107b82 */ /* 0x000e220000000a00 */
[----:B------:R-:W-:Y:S01]  /*1a80*/  LOP3.LUT R2, R2, 0x7ffffffc, RZ, 0xc0, !PT ;  /* 0x7ffffffc02027812 */ /* 0x000fe200078ec0ff */
[----:B------:R-:W-:Y:S01]  /*1a90*/  IMAD.IADD R10, R10, 0x1, -R3 ;  /* 0x000000010a0a7824 */ /* 0x000fe200078e0a03 */
[----:B------:R-:W-:Y:S02]  /*1aa0*/  LEA.HI R3, R6, R5, RZ, 0x5 ;  /* 0x0000000506037211 */ /* 0x000fe400078f28ff */
[----:B---3-5:R-:W-:Y:S01]  /*1ab0*/  FSETP.NEU.AND P1, PT, R9, RZ, PT ;  /* 0x000000ff0900720b */ /* 0x028fe20003f2d000 */
[----:B------:R-:W-:Y:S01]  /*1ac0*/  IMAD.IADD R2, R5, 0x1, -R2 ;  /* 0x0000000105027824 */ /* 0x000fe200078e0a02 */
[----:B------:R-:W-:Y:S02]  /*1ad0*/  SHF.R.S32.HI R11, RZ, 0x1f, R10 ;  /* 0x0000001fff0b7819 */ /* 0x000fe4000001140a */
[----:B------:R-:W-:Y:S01]  /*1ae0*/  SHF.R.S32.HI R5, RZ, 0x5, R3 ;  /* 0x00000005ff057819 */ /* 0x000fe20000011403 */
[----:B------:R-:W-:-:S02]  /*1af0*/  IMAD.SHL.U32 R7, R2, 0x2, RZ ;  /* 0x0000000202077824 */ /* 0x000fc400078e00ff */
[----:B------:R-:W-:-:S03]  /*1b00*/  IMAD.WIDE R2, R13, 0x80, R10 ;  /* 0x000000800d027825 */ /* 0x000fc600078e020a */
[----:B------:R-:W-:Y:S01]  /*1b10*/  SHF.R.S32.HI R13, RZ, 0x1f, R7 ;  /* 0x0000001fff0d7819 */ /* 0x000fe20000011407 */
[C---:B------:R-:W-:Y:S01]  /*1b20*/  IMAD R11, R5.reuse, -0x10, -R4 ;  /* 0xfffffff0050b7824 */ /* 0x040fe200078e0a04 */
[----:B------:R-:W-:Y:S01]  /*1b30*/  IADD3 R4, P0, R0, R7, RZ ;  /* 0x0000000700047210 */ /* 0x000fe20007f1e0ff */
[----:B------:R-:W-:-:S03]  /*1b40*/  IMAD.WIDE R2, R5, 0x10, R2 ;  /* 0x0000001005027825 */ /* 0x000fc600078e0202 */
[----:B------:R-:W-:Y:S02]  /*1b50*/  LEA.HI.X.SX32 R5, R0, R13, 0x1, P0 ;  /* 0x0000000d00057211 */ /* 0x000fe400000f0eff */
[----:B------:R-:W-:Y:S01]  /*1b60*/  IADD3 R10, R11, UR4, -R10 ;  /* 0x000000040b0a7c10 */ /* 0x000fe2000fffe80a */
[-C--:B0-----:R-:W-:Y:S01]  /*1b70*/  IMAD R6, R3, R16.reuse, RZ ;  /* 0x0000001003067224 */ /* 0x081fe200078e02ff */
[----:B------:R-:W-:Y:S01]  /*1b80*/  IADD3 R0, -R7, UR5, -R0 ;  /* 0x0000000507007c10 */ /* 0x000fe2000fffe900 */
[----:B------:R-:W-:Y:S01]  /*1b90*/  IMAD.WIDE.U32 R14, R2, R16, R4 ;  /* 0x00000010020e7225 */ /* 0x000fe200078e0004 */
[----:B------:R-:W-:Y:S02]  /*1ba0*/  ISETP.GT.AND P2, PT, R10, RZ, PT ;  /* 0x000000ff0a00720c */ /* 0x000fe40003f44270 */
[--C-:B------:R-:W-:Y:S01]  /*1bb0*/  SHF.L.U64.HI R20, R16, 0x3, R17.reuse ;  /* 0x0000000310147819 */ /* 0x100fe20000010211 */
[----:B------:R-:W-:Y:S01]  /*1bc0*/  IMAD R19, R2, R17, R6 ;  /* 0x0000001102137224 */ /* 0x000fe200078e0206 */
[C---:B------:R-:W-:Y:S01]  /*1bd0*/  SHF.L.U64.HI R11, R16.reuse, 0x6, R17 ;  /* 0x00000006100b7819 */ /* 0x040fe20000010211 */
[----:B------:R-:W-:Y:S01]  /*1be0*/  IMAD.SHL.U32 R21, R16, 0x8, RZ ;  /* 0x0000000810157824 */ /* 0x000fe200078e00ff */
[----:B------:R-:W-:Y:S01]  /*1bf0*/  ISETP.GT.AND P0, PT, R0, RZ, P2 ;  /* 0x000000ff0000720c */ /* 0x000fe20001704270 */
[----:B------:R-:W-:-:S02]  /*1c00*/  IMAD.SHL.U32 R16, R16, 0x40, RZ ;  /* 0x0000004010107824 */ /* 0x000fc400078e00ff */
[----:B------:R-:W-:Y:S01]  /*1c10*/  IMAD.IADD R19, R15, 0x1, R19 ;  /* 0x000000010f137824 */ /* 0x000fe200078e0213 */
[----:B------:R-:W-:Y:S09]  /*1c20*/  @!P1 BRA `(.L_x_27) ;  /* 0x0000005000dc9947 */ /* 0x000ff20003800000 */
[----:B------:R-:W-:Y:S01]  /*1c30*/  ULDC.64 UR6, c[0x0][0x630] ;  /* 0x00018c0000067ab9 */ /* 0x000fe20000000a00 */
[----:B------:R-:W-:Y:S01]  /*1c40*/  ULDC.64 UR8, c[0x0][0x628] ;  /* 0x00018a0000087ab9 */ /* 0x000fe20000000a00 */
[----:B------:R-:W-:Y:S01]  /*1c50*/  IMAD R17, R3, UR6, RZ ;  /* 0x0000000603117c24 */ /* 0x000fe2000f8e02ff */
[----:B------:R-:W-:Y:S01]  /*1c60*/  ULDC.64 UR4, c[0x0][0x650] ;  /* 0x0001940000047ab9 */ /* 0x000fe20000000a00 */
[----:B------:R-:W-:-:S04]  /*1c70*/  IMAD.WIDE.U32 R6, R2, UR6, R4 ;  /* 0x0000000602067c25 */ /* 0x000fc8000f8e0004 */
[----:B------:R-:W-:Y:S01]  /*1c80*/  IMAD R17, R2, UR7, R17 ;  /* 0x0000000702117c24 */ /* 0x000fe2000f8e0211 */
[----:B------:R-:W-:-:S03]  /*1c90*/  LEA R12, P1, R6, UR8, 0x1 ;  /* 0x00000008060c7c11 */ /* 0x000fc6000f8208ff */
[----:B------:R-:W-:-:S05]  /*1ca0*/  IMAD.IADD R7, R7, 0x1, R17 ;  /* 0x0000000107077824 */ /* 0x000fca00078e0211 */
[----:B------:R-:W-:-:S05]  /*1cb0*/  LEA.HI.X R13, R6, UR9, R7, 0x1, P1 ;  /* 0x00000009060d7c11 */ /* 0x000fca00088f0c07 */
[----:B------:R-:W3:Y:S01]  /*1cc0*/  @P0 LDG.E.LTC128B.U16 R15, desc[UR12][R12.64] ;  /* 0x0000000c0c0f0981 */ /* 0x000ee2000c1e1520 */
[----:B------:R-:W-:Y:S01]  /*1cd0*/  ISETP.GT.AND P1, PT, R0, 0x1, P2 ;  /* 0x000000010000780c */ /* 0x000fe20001724270 */
[----:B------:R-:W-:Y:S01]  /*1ce0*/  BSSY B0, `(.L_x_28) ;  /* 0x000000b000007945 */ /* 0x000fe20003800000 */
[----:B---3--:R-:W-:-:S04]  /*1cf0*/  IMAD.U32 R6, R15, 0x10000, RZ ;  /* 0x000100000f067824 */ /* 0x008fc800078e00ff */
[----:B------:R-:W-:Y:S01]  /*1d00*/  FMUL R7, R6, R9 ;  /* 0x0000000906077220 */ /* 0x000fe20000400000 */
[----:B------:R-:W-:-:S03]  /*1d10*/  LEA R6, P3, R14, UR4, 0x1 ;  /* 0x000000040e067c11 */ /* 0x000fc6000f8608ff */
[----:B--2---:R-:W-:Y:S01]  /*1d20*/  FFMA R7, R88, R8, R7 ;  /* 0x0000000858077223 */ /* 0x004fe20000000007 */
[----:B------:R-:W-:-:S04]  /*1d30*/  PRMT R88, R15, 0x7610, R88 ;  /* 0x000076100f587816 */ /* 0x000fc80000000058 */
[----:B------:R-:W-:Y:S02]  /*1d40*/  F2FP.BF16.F32.PACK_AB R18, RZ, R7 ;  /* 0x00000007ff12723e */ /* 0x000fe400000010ff */
[----:B------:R-:W-:-:S05]  /*1d50*/  LEA.HI.X R7, R14, UR5, R19, 0x1, P3 ;  /* 0x000000050e077c11 */ /* 0x000fca00098f0c13 */
[----:B------:R0:W-:Y:S01]  /*1d60*/  @P0 STG.E.U16 desc[UR12][R6.64], R18 ;  /* 0x0000001206000986 */ /* 0x0001e2000c10150c */
[----:B------:R-:W-:Y:S05]  /*1d70*/  @!P1 BRA `(.L_x_29) ;  /* 0x0000000000049947 */ /* 0x000fea0003800000 */
[----:B------:R1:W5:Y:S02]  /*1d80*/  LDG.E.LTC128B.U16 R88, desc[UR12][R12.64+0x2] ;  /* 0x0000020c0c587981 */ /* 0x000364000c1e1520 */
.L_x_29:
[----:B------:R-:W-:Y:S05]  /*1d90*/  BSYNC B0 ;  /* 0x0000000000007941 */ /* 0x000fea0003800000 */
.L_x_28:
[----:B------:R-:W-:Y:S01]  /*1da0*/  USHF.L.U32 UR4, UR6, 0x3, URZ ;  /* 0x0000000306047899 */ /* 0x000fe2000800063f */
[----:B0----5:R-:W-:Y:S01]  /*1db0*/  IMAD.U32 R18, R88, 0x10000, RZ ;  /* 0x0001000058127824 */ /* 0x021fe200078e00ff */
[----:B------:R-:W-:Y:S01]  /*1dc0*/  USHF.L.U64.HI UR5, UR6, 0x3, UR7 ;  /* 0x0000000306057899 */ /* 0x000fe20008010207 */
[----:B------:R-:W-:Y:S02]  /*1dd0*/  ISETP.GT.AND P0, PT, R10, 0x8, PT ;  /* 0x000000080a00780c */ /* 0x000fe40003f04270 */
[----:B------:R-:W-:Y:S01]  /*1de0*/  FMUL R22, R18, R9 ;  /* 0x0000000912167220 */ /* 0x000fe20000400000 */
[----:B------:R-:W-:Y:S01]  /*1df0*/  IMAD.U32 R14, RZ, RZ, UR4 ;  /* 0x00000004ff0e7e24 */ /* 0x000fe2000f8e00ff */
[----:B------:R-:W-:Y:S01]  /*1e00*/  ISETP.GT.AND P3, PT, R0, RZ, P0 ;  /* 0x000000ff0000720c */ /* 0x000fe20000764270 */
[----:B------:R-:W-:Y:S02]  /*1e10*/  IMAD.U32 R15, RZ, RZ, UR5 ;  /* 0x00000005ff0f7e24 */ /* 0x000fe4000f8e00ff */
[----:B------:R-:W-:Y:S01]  /*1e20*/  FFMA R22, R89, R8, R22 ;  /* 0x0000000859167223 */ /* 0x000fe20000000016 */
[----:B------:R-:W-:-:S04]  /*1e30*/  IMAD.WIDE.U32 R18, R2, UR6, R14 ;  /* 0x0000000602127c25 */ /* 0x000fc8000f8e000e */
[----:B------:R-:W-:Y:S02]  /*1e40*/  F2FP.BF16.F32.PACK_AB R89, RZ, R22 ;  /* 0x00000016ff59723e */ /* 0x000fe400000010ff */
[----:B------:R-:W-:-:S03]  /*1e50*/  IADD3 R23, P4, R4, R18, RZ ;  /* 0x0000001204177210 */ /* 0x000fc60007f9e0ff */
[----:B------:R0:W-:Y:S01]  /*1e60*/  @P1 STG.E.U16 desc[UR12][R6.64+0x2], R89 ;  /* 0x0000025906001986 */ /* 0x0001e2000c10150c */
[----:B------:R-:W-:Y:S02]  /*1e70*/  IADD3.X R22, R5, R17, R19, P4, !PT ;  /* 0x0000001105167210 */ /* 0x000fe400027fe413 */
[----:B------:R-:W-:-:S04]  /*1e80*/  LEA R18, P4, R23, UR8, 0x1 ;  /* 0x0000000817127c11 */ /* 0x000fc8000f8808ff */
[----:B------:R-:W-:-:S05]  /*1e90*/  LEA.HI.X R19, R23, UR9, R22, 0x1, P4 ;  /* 0x0000000917137c11 */ /* 0x000fca000a0f0c16 */
[----:B------:R-:W2:Y:S01]  /*1ea0*/  @P3 LDG.E.LTC128B.U16 R88, desc[UR12][R18.64] ;  /* 0x0000000c12583981 */ /* 0x000ea2000c1e1520 */
[C---:B------:R-:W-:Y:S01]  /*1eb0*/  IMAD.SHL.U32 R17, R21.reuse, 0x2, RZ ;  /* 0x0000000215117824 */ /* 0x040fe200078e00ff */
[----:B------:R-:W-:Y:S01]  /*1ec0*/  SHF.L.U64.HI R21, R21, 0x1, R20 ;  /* 0x0000000115157819 */ /* 0x000fe20000010214 */
[----:B------:R-:W-:Y:S01]  /*1ed0*/  BSSY B0, `(.L_x_30) ;  /* 0x000000b000007945 */ /* 0x000fe20003800000 */
[----:B------:R-:W-:Y:S01]  /*1ee0*/  ISETP.GT.AND P1, PT, R0, 0x1, P0 ;  /* 0x000000010000780c */ /* 0x000fe20000724270 */
[----:B--2---:R-:W-:-:S04]  /*1ef0*/  IMAD.U32 R22, R88, 0x10000, RZ ;  /* 0x0001000058167824 */ /* 0x004fc800078e00ff */
[----:B------:R-:W-:Y:S01]  /*1f00*/  FMUL R23, R22, R9 ;  /* 0x0000000916177220 */ /* 0x000fe20000400000 */
[----:B------:R-:W-:-:S03]  /*1f10*/  IADD3 R22, P4, R17, R6, RZ ;  /* 0x0000000611167210 */ /* 0x000fc60007f9e0ff */
[----:B------:R-:W-:-:S05]  /*1f20*/  FFMA R23, R90, R8, R23 ;  /* 0x000000085a177223 */ /* 0x000fca0000000017 */
[----:B------:R-:W-:Y:S01]  /*1f30*/  F2FP.BF16.F32.PACK_AB R20, RZ, R23 ;  /* 0x00000017ff14723e */ /* 0x000fe200000010ff */
[----:B------:R-:W-:-:S05]  /*1f40*/  IMAD.X R23, R21, 0x1, R7, P4 ;  /* 0x0000000115177824 */ /* 0x000fca00020e0607 */
[----:B------:R0:W-:Y:S01]  /*1f50*/  @P3 STG.E.U16 desc[UR12][R22.64], R20 ;  /* 0x0000001416003986 */ /* 0x0001e2000c10150c */
[----:B------:R-:W-:Y:S05]  /*1f60*/  @!P1 BRA `(.L_x_31) ;  /* 0x0000000000049947 */ /* 0x000fea0003800000 */
[----:B------:R2:W5:Y:S02]  /*1f70*/  LDG.E.LTC128B.U16 R88, desc[UR12][R18.64+0x2] ;  /* 0x0000020c12587981 */ /* 0x000564000c1e1520 */
.L_x_31:
[----:B------:R-:W-:Y:S05]  /*1f80*/  BSYNC B0 ;  /* 0x0000000000007941 */ /* 0x000fea0003800000 */
.L_x_30:
[----:B0----5:R-:W-:Y:S01]  /*1f90*/  IMAD.U32 R20, R88, 0x10000, RZ ;  /* 0x0001000058147824 */ /* 0x021fe200078e00ff */
[----:B------:R-:W-:Y:S01]  /*1fa0*/  ISETP.GT.AND P3, PT, R0, 0x8, P2 ;  /* 0x000000080000780c */ /* 0x000fe20001764270 */
[----:B------:R-:W-:Y:S02]  /*1fb0*/  BSSY B0, `(.L_x_32) ;  /* 0x0000007000007945 */ /* 0x000fe40003800000 */
[----:B------:R-:W-:-:S04]  /*1fc0*/  FMUL R20, R20, R9 ;  /* 0x0000000914147220 */ /* 0x000fc80000400000 */
[----:B------:R-:W-:-:S05]  /*1fd0*/  FFMA R20, R91, R8, R20 ;  /* 0x000000085b147223 */ /* 0x000fca0000000014 */
[----:B------:R-:W-:-:S05]  /*1fe0*/  F2FP.BF16.F32.PACK_AB R20, RZ, R20 ;  /* 0x00000014ff14723e */ /* 0x000fca00000010ff */
[----:B------:R0:W-:Y:S01]  /*1ff0*/  @P1 STG.E.U16 desc[UR12][R22.64+0x2], R20 ;  /* 0x0000021416001986 */ /* 0x0001e2000c10150c */
[----:B------:R-:W-:Y:S05]  /*2000*/  @!P3 BRA `(.L_x_33) ;  /* 0x000000000004b947 */ /* 0x000fea0003800000 */
[----:B------:R3:W5:Y:S02]  /*2010*/  LDG.E.LTC128B.U16 R88, desc[UR12][R12.64+0x10] ;  /* 0x0000100c0c587981 */ /* 0x000764000c1e1520 */
.L_x_33:
[----:B------:R-:W-:Y:S05]  /*2020*/  BSYNC B0 ;  /* 0x0000000000007941 */ /* 0x000fea0003800000 */
.L_x_32:
        /* <DEDUP_REMOVED lines=9> */
.L_x_35:
[----:B------:R-:W-:Y:S05]  /*20c0*/  BSYNC B0 ;  /* 0x0000000000007941 */ /* 0x000fea0003800000 */
.L_x_34:
[----:B-----5:R-:W-:Y:S01]  /*20d0*/  IMAD.U32 R20, R88, 0x10000, RZ ;  /* 0x0001000058147824 */ /* 0x020fe200078e00ff */
        /* <DEDUP_REMOVED lines=8> */
.L_x_37:
[----:B------:R-:W-:Y:S05]  /*2160*/  BSYNC B0 ;  /* 0x0000000000007941 */ /* 0x000fea0003800000 */
.L_x_36:
        /* <DEDUP_REMOVED lines=9> */
.L_x_39:
[----:B------:R-:W-:Y:S05]  /*2200*/  BSYNC B0 ;  /* 0x0000000000007941 */ /* 0x000fea0003800000 */
.L_x_38:
        /* <DEDUP_REMOVED lines=9> */
.L_x_41:
[----:B------:R-:W-:Y:S05]  /*22a0*/  BSYNC B0 ;  /* 0x0000000000007941 */ /* 0x000fea0003800000 */
.L_x_40:
        /* <DEDUP_REMOVED lines=9> */
.L_x_43:
[----:B------:R-:W-:Y:S05]  /*2340*/  BSYNC B0 ;  /* 0x0000000000007941 */ /* 0x000fea0003800000 */
.L_x_42:
        /* <DEDUP_REMOVED lines=9> */
.L_x_45:
[----:B------:R-:W-:Y:S05]  /*23e0*/  BSYNC B0 ;  /* 0x0000000000007941 */ /* 0x000fea0003800000 */
.L_x_44:
        /* <DEDUP_REMOVED lines=9> */
.L_x_47:
[----:B------:R-:W-:Y:S05]  /*2480*/  BSYNC B0 ;  /* 0x0000000000007941 */ /* 0x000fea0003800000 */
.L_x_46:
        /* <DEDUP_REMOVED lines=9> */
.L_x_49:
[----:B------:R-:W-:Y:S05]  /*2520*/  BSYNC B0 ;  /* 0x0000000000007941 */ /* 0x000fea0003800000 */
.L_x_48:
        /* <DEDUP_REMOVED lines=9> */
.L_x_51:
[----:B------:R-:W-:Y:S05]  /*25c0*/  BSYNC B0 ;  /* 0x0000000000007941 */ /* 0x000fea0003800000 */
.L_x_50:
        /* <DEDUP_REMOVED lines=9> */
.L_x_53:
[----:B------:R-:W-:Y:S05]  /*2660*/  BSYNC B0 ;  /* 0x0000000000007941 */ /* 0x000fea0003800000 */
.L_x_52:
        /* <DEDUP_REMOVED lines=9> */
.L_x_55:
[----:B------:R-:W-:Y:S05]  /*2700*/  BSYNC B0 ;  /* 0x0000000000007941 */ /* 0x000fea0003800000 */
.L_x_54:
        /* <DEDUP_REMOVED lines=9> */
.L_x_57:
[----:B------:R-:W-:Y:S05]  /*27a0*/  BSYNC B0 ;  /* 0x0000000000007941 */ /* 0x000fea0003800000 */
.L_x_56:
        /* <DEDUP_REMOVED lines=9> */
.L_x_59:
[----:B------:R-:W-:Y:S05]  /*2840*/  BSYNC B0 ;  /* 0x0000000000007941 */ /* 0x000fea0003800000 */
.L_x_58:
        /* <DEDUP_REMOVED lines=9> */
.L_x_61:
[----:B------:R-:W-:Y:S05]  /*28e0*/  BSYNC B0 ;  /* 0x0000000000007941 */ /* 0x000fea0003800000 */
.L_x_60:
        /* <DEDUP_REMOVED lines=9> */
.L_x_63:
[----:B------:R-:W-:Y:S05]  /*2980*/  BSYNC B0 ;  /* 0x0000000000007941 */ /* 0x000fea0003800000 */
.L_x_62:
        /* <DEDUP_REMOVED lines=9> */
.L_x_65:
[----:B------:R-:W-:Y:S05]  /*2a20*/  BSYNC B0 ;  /* 0x0000000000007941 */ /* 0x000fea0003800000 */
.L_x_64:
        /* <DEDUP_REMOVED lines=9> */
.L_x_67:
[----:B------:R-:W-:Y:S05]  /*2ac0*/  BSYNC B0 ;  /* 0x0000000000007941 */ /* 0x000fea0003800000 */
.L_x_66:
        /* <DEDUP_REMOVED lines=9> */
.L_x_69:
[----:B------:R-:W-:Y:S05]  /*2b60*/  BSYNC B0 ;  /* 0x0000000000007941 */ /* 0x000fea0003800000 */
.L_x_68:
        /* <DEDUP_REMOVED lines=9> */
.L_x_71:
[----:B------:R-:W-:Y:S05]  /*2c00*/  BSYNC B0 ;  /* 0x0000000000007941 */ /* 0x000fea0003800000 */
.L_x_70:
        /* <DEDUP_REMOVED lines=9> */
.L_x_73:
[----:B------:R-:W-:Y:S05]  /*2ca0*/  BSYNC B0 ;  /* 0x0000000000007941 */ /* 0x000fea0003800000 */
.L_x_72:
        /* <DEDUP_REMOVED lines=9> */
.L_x_75:
[----:B------:R-:W-:Y:S05]  /*2d40*/  BSYNC B0 ;  /* 0x0000000000007941 */ /* 0x000fea0003800000 */
.L_x_74:
        /* <DEDUP_REMOVED lines=9> */
.L_x_77:
[----:B------:R-:W-:Y:S05]  /*2de0*/  BSYNC B0 ;  /* 0x0000000000007941 */ /* 0x000fea0003800000 */
.L_x_76:
        /* <DEDUP_REMOVED lines=9> */
.L_x_79:
[----:B------:R-:W-:Y:S05]  /*2e80*/  BSYNC B0 ;  /* 0x0000000000007941 */ /* 0x000fea0003800000 */
.L_x_78:
        /* <DEDUP_REMOVED lines=9> */
.L_x_81:
[----:B------:R-:W-:Y:S05]  /*2f20*/  BSYNC B0 ;  /* 0x0000000000007941 */ /* 0x000fea0003800000 */
.L_x_80:
        /* <DEDUP_REMOVED lines=9> */
.L_x_83:
[----:B------:R-:W-:Y:S05]  /*2fc0*/  BSYNC B0 ;  /* 0x0000000000007941 */ /* 0x000fea0003800000 */
.L_x_82:
        /* <DEDUP_REMOVED lines=9> */
.L_x_85:
[----:B------:R-:W-:Y:S05]  /*3060*/  BSYNC B0 ;  /* 0x0000000000007941 */ /* 0x000fea0003800000 */
.L_x_84:
        /* <DEDUP_REMOVED lines=9> */
.L_x_87:
[----:B------:R-:W-:Y:S05]  /*3100*/  BSYNC B0 ;  /* 0x0000000000007941 */ /* 0x000fea0003800000 */
.L_x_86:
        /* <DEDUP_REMOVED lines=9> */
.L_x_89:
[----:B------:R-:W-:Y:S05]  /*31a0*/  BSYNC B0 ;  /* 0x0000000000007941 */ /* 0x000fea0003800000 */
.L_x_88:
        /* <DEDUP_REMOVED lines=9> */
.L_x_91:
[----:B------:R-:W-:Y:S05]  /*3240*/  BSYNC B0 ;  /* 0x0000000000007941 */ /* 0x000fea0003800000 */
.L_x_90:
        /* <DEDUP_REMOVED lines=9> */
.L_x_93:
[----:B------:R-:W-:Y:S05]  /*32e0*/  BSYNC B0 ;  /* 0x0000000000007941 */ /* 0x000fea0003800000 */
.L_x_92:
        /* <DEDUP_REMOVED lines=9> */
.L_x_95:
[----:B------:R-:W-:Y:S05]  /*3380*/  BSYNC B0 ;  /* 0x0000000000007941 */ /* 0x000fea0003800000 */
.L_x_94:
        /* <DEDUP_REMOVED lines=9> */
.L_x_97:
[----:B------:R-:W-:Y:S05]  /*3420*/  BSYNC B0 ;  /* 0x0000000000007941 */ /* 0x000fea0003800000 */
.L_x_96:
        /* <DEDUP_REMOVED lines=9> */
.L_x_99:
[----:B------:R-:W-:Y:S05]  /*34c0*/  BSYNC B0 ;  /* 0x0000000000007941 */ /* 0x000fea0003800000 */
.L_x_98:
        /* <DEDUP_REMOVED lines=9> */
.L_x_101:
[----:B------:R-:W-:Y:S05]  /*3560*/  BSYNC B0 ;  /* 0x0000000000007941 */ /* 0x000fea0003800000 */
.L_x_100:
        /* <DEDUP_REMOVED lines=9> */
.L_x_103:
[----:B------:R-:W-:Y:S05]  /*3600*/  BSYNC B0 ;  /* 0x0000000000007941 */ /* 0x000fea0003800000 */
.L_x_102:
        /* <DEDUP_REMOVED lines=9> */
.L_x_105:
[----:B------:R-:W-:Y:S05]  /*36a0*/  BSYNC B0 ;  /* 0x0000000000007941 */ /* 0x000fea0003800000 */
.L_x_104:
        /* <DEDUP_REMOVED lines=9> */
.L_x_107:
[----:B------:R-:W-:Y:S05]  /*3740*/  BSYNC B0 ;  /* 0x0000000000007941 */ /* 0x000fea0003800000 */
.L_x_106:
        /* <DEDUP_REMOVED lines=9> */
.L_x_109:
[----:B------:R-:W-:Y:S05]  /*37e0*/  BSYNC B0 ;  /* 0x0000000000007941 */ /* 0x000fea0003800000 */
.L_x_108:
        /* <DEDUP_REMOVED lines=9> */
.L_x_111:
[----:B------:R-:W-:Y:S05]  /*3880*/  BSYNC B0 ;  /* 0x0000000000007941 */ /* 0x000fea0003800000 */
.L_x_110:
        /* <DEDUP_REMOVED lines=9> */
.L_x_113:
[----:B------:R-:W-:Y:S05]  /*3920*/  BSYNC B0 ;  /* 0x0000000000007941 */ /* 0x000fea0003800000 */
.L_x_112:
        /* <DEDUP_REMOVED lines=9> */
.L_x_115:
[----:B------:R-:W-:Y:S05]  /*39c0*/  BSYNC B0 ;  /* 0x0000000000007941 */ /* 0x000fea0003800000 */
.L_x_114:
        /* <DEDUP_REMOVED lines=9> */
.L_x_117:
[----:B------:R-:W-:Y:S05]  /*3a60*/  BSYNC B0 ;  /* 0x0000000000007941 */ /* 0x000fea0003800000 */
.L_x_116:
        /* <DEDUP_REMOVED lines=9> */
.L_x_119:
[----:B------:R-:W-:Y:S05]  /*3b00*/  BSYNC B0 ;  /* 0x0000000000007941 */ /* 0x000fea0003800000 */
.L_x_118:
        /* <DEDUP_REMOVED lines=9> */
.L_x_121:
[----:B------:R-:W-:Y:S05]  /*3ba0*/  BSYNC B0 ;  /* 0x0000000000007941 */ /* 0x000fea0003800000 */
.L_x_120:
        /* <DEDUP_REMOVED lines=9> */
.L_x_123:
[----:B------:R-:W-:Y:S05]  /*3c40*/  BSYNC B0 ;  /* 0x0000000000007941 */ /* 0x000fea0003800000 */
.L_x_122:
        /* <DEDUP_REMOVED lines=9> */
.L_x_125:
[----:B------:R-:W-:Y:S05]  /*3ce0*/  BSYNC B0 ;  /* 0x0000000000007941 */ /* 0x000fea0003800000 */
.L_x_124:
        /* <DEDUP_REMOVED lines=9> */
.L_x_127:
[----:B------:R-:W-:Y:S05]  /*3d80*/  BSYNC B0 ;  /* 0x0000000000007941 */ /* 0x000fea0003800000 */
.L_x_126:
        /* <DEDUP_REMOVED lines=9> */
.L_x_129:
[----:B------:R-:W-:Y:S05]  /*3e20*/  BSYNC B0 ;  /* 0x0000000000007941 */ /* 0x000fea0003800000 */
.L_x_128:
        /* <DEDUP_REMOVED lines=9> */
.L_x_131:
[----:B------:R-:W-:Y:S05]  /*3ec0*/  BSYNC B0 ;  /* 0x0000000000007941 */ /* 0x000fea0003800000 */
.L_x_130:
        /* <DEDUP_REMOVED lines=9> */
.L_x_133:
[----:B------:R-:W-:Y:S05]  /*3f60*/  BSYNC B0 ;  /* 0x0000000000007941 */ /* 0x000fea0003800000 */
.L_x_132:
        /* <DEDUP_REMOVED lines=9> */
.L_x_135:
[----:B------:R-:W-:Y:S05]  /*4000*/  BSYNC B0 ;  /* 0x0000000000007941 */ /* 0x000fea0003800000 */
.L_x_134:
        /* <DEDUP_REMOVED lines=9> */
.L_x_137:
[----:B------:R-:W-:Y:S05]  /*40a0*/  BSYNC B0 ;  /* 0x0000000000007941 */ /* 0x000fea0003800000 */
.L_x_136:
        /* <DEDUP_REMOVED lines=9> */
.L_x_139:
[----:B------:R-:W-:Y:S05]  /*4140*/  BSYNC B0 ;  /* 0x0000000000007941 */ /* 0x000fea0003800000 */
.L_x_138:
        /* <DEDUP_REMOVED lines=9> */
.L_x_141:
[----:B------:R-:W-:Y:S05]  /*41e0*/  BSYNC B0 ;  /* 0x0000000000007941 */ /* 0x000fea0003800000 */
.L_x_140:
        /* <DEDUP_REMOVED lines=9> */
.L_x_143:
[----:B------:R-:W-:Y:S05]  /*4280*/  BSYNC B0 ;  /* 0x0000000000007941 */ /* 0x000fea0003800000 */
.L_x_142:
        /* <DEDUP_REMOVED lines=9> */
.L_x_145:
[----:B------:R-:W-:Y:S05]  /*4320*/  BSYNC B0 ;  /* 0x0000000000007941 */ /* 0x000fea0003800000 */
.L_x_144:
        /* <DEDUP_REMOVED lines=9> */
.L_x_147:
[----:B------:R-:W-:Y:S05]  /*43c0*/  BSYNC B0 ;  /* 0x0000000000007941 */ /* 0x000fea0003800000 */
.L_x_146:
[----:B01-345:R-:W-:Y:S01]  /*43d0*/  IMAD.U32 R12, R88, 0x10000, RZ ;  /* 0x00010000580c7824 */ /* 0x03bfe200078e00ff */
        /* <DEDUP_REMOVED lines=8> */
.L_x_149:
[----:B------:R-:W-:Y:S05]  /*4460*/  BSYNC B0 ;  /* 0x0000000000007941 */ /* 0x000fea0003800000 */
.L_x_148:
[----:B0----5:R-:W-:Y:S01]  /*4470*/  IMAD.U32 R12, R88, 0x10000, RZ ;  /* 0x00010000580c7824 */ /* 0x021fe200078e00ff */
[----:B------:R-:W-:Y:S01]  /*4480*/  ISETP.GT.AND P1, PT, R0, 0x79, P0 ;  /* 0x000000790000780c */ /* 0x000fe20000724270 */
[----:B------:R-:W-:Y:S01]  /*4490*/  BSSY B0, `(.L_x_150) ;  /* 0x000000b000007945 */ /* 0x000fe20003800000 */
[----:B------:R-:W-:Y:S01]  /*44a0*/  IADD3 R91, P0, R2, 0x40, RZ ;  /* 0x00000040025b7810 */ /* 0x000fe20007f1e0ff */
[----:B------:R-:W-:Y:S01]  /*44b0*/  FMUL R13, R12, R9 ;  /* 0x000000090c0d7220 */ /* 0x000fe20000400000 */
[----:B------:R-:W-:-:S03]  /*44c0*/  @P3 IMAD.MOV.U32 R12, RZ, RZ, R22 ;  /* 0x000000ffff0c3224 */ /* 0x000fc600078e0016 */
[----:B------:R-:W-:-:S05]  /*44d0*/  FFMA R13, R150, R8, R13 ;  /* 0x00000008960d7223 */ /* 0x000fca000000000d */
[----:B------:R-:W-:-:S04]  /*44e0*/  F2FP.BF16.F32.PACK_AB R13, RZ, R13 ;  /* 0x0000000dff0d723e */ /* 0x000fc800000010ff */
[----:B------:R-:W-:Y:S01]  /*44f0*/  PRMT R20, R13, 0x7610, R20 ;  /* 0x000076100d147816 */ /* 0x000fe20000000014 */
[----:B------:R-:W-:-:S05]  /*4500*/  @P3 IMAD.MOV.U32 R13, RZ, RZ, R23 ;  /* 0x000000ffff0d3224 */ /* 0x000fca00078e0017 */
[----:B------:R0:W-:Y:S01]  /*4510*/  @P3 STG.E.U16 desc[UR12][R12.64+0xf0], R20 ;  /* 0x0000f0140c003986 */ /* 0x0001e2000c10150c */
[----:B------:R-:W-:Y:S05]  /*4520*/  @!P1 BRA `(.L_x_151) ;  /* 0x0000000000049947 */ /* 0x000fea0003800000 */
[----:B------:R3:W5:Y:S02]  /*4530*/  LDG.E.LTC128B.U16 R88, desc[UR12][R18.64+0xf2] ;  /* 0x0000f20c12587981 */ /* 0x000764000c1e1520 */
.L_x_151:
[----:B------:R-:W-:Y:S05]  /*4540*/  BSYNC B0 ;  /* 0x0000000000007941 */ /* 0x000fea0003800000 */
.L_x_150:
[----:B-----5:R-:W-:Y:S02]  /*4550*/  IMAD.U32 R2, R88, 0x10000, RZ ;  /* 0x0001000058027824 */ /* 0x020fe400078e00ff */
[----:B------:R-:W-:Y:S01]  /*4560*/  IMAD.X R3, RZ, RZ, R3, P0 ;  /* 0x000000ffff037224 */ /* 0x000fe200000e0603 */
[----:B------:R-:W-:Y:S01]  /*4570*/  ISETP.GT.AND P0, PT, R10, 0x40, PT ;  /* 0x000000400a00780c */ /* 0x000fe20003f04270 */
[----:B------:R-:W-:Y:S01]  /*4580*/  FMUL R2, R2, R9 ;  /* 0x0000000902027220 */ /* 0x000fe20000400000 */
[----:B0-----:R-:W-:Y:S02]  /*4590*/  IMAD.WIDE.U32 R12, R91, UR6, R4 ;  /* 0x000000065b0c7c25 */ /* 0x001fe4000f8e0004 */
[----:B------:R-:W-:Y:S02]  /*45a0*/  ISETP.GT.AND P3, PT, R0, RZ, P0 ;  /* 0x000000ff0000720c */ /* 0x000fe40000764270 */
[----:B------:R-:W-:Y:S01]  /*45b0*/  FFMA R2, R151, R8, R2 ;  /* 0x0000000897027223 */ /* 0x000fe20000000002 */
[----:B-123--:R-:W-:-:S04]  /*45c0*/  IMAD R18, R3, UR6, RZ ;  /* 0x0000000603127c24 */ /* 0x00efc8000f8e02ff */
[----:B------:R-:W-:Y:S01]  /*45d0*/  IMAD R93, R91, UR7, R18 ;  /* 0x000000075b5d7c24 */ /* 0x000fe2000f8e0212 */
[----:B------:R-:W-:Y:S02]  /*45e0*/  F2FP.BF16.F32.PACK_AB R18, RZ, R2 ;  /* 0x00000002ff12723e */ /* 0x000fe400000010ff */
[C---:B------:R-:W-:Y:S01]  /*45f0*/  LEA R2, P2, R12.reuse, UR8, 0x1 ;  /* 0x000000080c027c11 */ /* 0x040fe2000f8408ff */
[----:B------:R-:W-:Y:S02]  /*4600*/  IMAD.IADD R3, R13, 0x1, R93 ;  /* 0x000000010d037824 */ /* 0x000fe400078e025d */
[----:B------:R0:W-:Y:S03]  /*4610*/  @P1 STG.E.U16 desc[UR12][R22.64+0xf2], R18 ;  /* 0x0000f21216001986 */ /* 0x0001e6000c10150c */
        /* <DEDUP_REMOVED lines=15> */
.L_x_153:
[----:B------:R-:W-:Y:S05]  /*4710*/  BSYNC B0 ;  /* 0x0000000000007941 */ /* 0x000fea0003800000 */
.L_x_152:
[----:B------:R-:W-:Y:S01]  /*4720*/  IMAD.WIDE.U32 R14, R91, UR6, R14 ;  /* 0x000000065b0e7c25 */ /* 0x000fe2000f8e000e */
[----:B------:R-:W-:Y:S01]  /*4730*/  ISETP.GT.AND P1, PT, R10, 0x48, PT ;  /* 0x000000480a00780c */ /* 0x000fe20003f24270 */
[----:B------:R-:W-:Y:S02]  /*4740*/  BSSY B0, `(.L_x_154) ;  /* 0x000000f000007945 */ /* 0x000fe40003800000 */
[----:B-----5:R-:W-:Y:S01]  /*4750*/  IMAD.U32 R16, R88, 0x10000, RZ ;  /* 0x0001000058107824 */ /* 0x020fe200078e00ff */
[----:B0-----:R-:W-:Y:S01]  /*4760*/  IADD3 R11, P3, R4, R14, RZ ;  /* 0x0000000e040b7210 */ /* 0x001fe20007f7e0ff */
[----:B------:R-:W-:Y:S02]  /*4770*/  @P2 IMAD.MOV.U32 R10, RZ, RZ, R12 ;  /* 0x000000ffff0a2224 */ /* 0x000fe400078e000c */
[----:B------:R-:W-:Y:S01]  /*4780*/  FMUL R16, R16, R9 ;  /* 0x0000000910107220 */ /* 0x000fe20000400000 */
[----:B------:R-:W-:Y:S02]  /*4790*/  IADD3.X R14, R5, R93, R15, P3, !PT ;  /* 0x0000005d050e7210 */ /* 0x000fe40001ffe40f */
[----:B------:R-:W-:Y:S01]  /*47a0*/  LEA R4, P4, R11, UR8, 0x1 ;  /* 0x000000080b047c11 */ /* 0x000fe2000f8808ff */
[----:B------:R-:W-:Y:S01]  /*47b0*/  FFMA R16, R25, R8, R16 ;  /* 0x0000000819107223 */ /* 0x000fe20000000010 */
[----:B------:R-:W-:-:S02]  /*47c0*/  ISETP.GT.AND P3, PT, R0, RZ, P1 ;  /* 0x000000ff0000720c */ /* 0x000fc40000f64270 */
[----:B------:R-:W-:Y:S01]  /*47d0*/  LEA.HI.X R5, R11, UR9, R14, 0x1, P4 ;  /* 0x000000090b057c11 */ /* 0x000fe2000a0f0c0e */
[----:B------:R-:W-:Y:S01]  /*47e0*/  @P2 IMAD.MOV.U32 R11, RZ, RZ, R13 ;  /* 0x000000ffff0b2224 */ /* 0x000fe200078e000d */
[----:B------:R-:W-:-:S05]  /*47f0*/  F2FP.BF16.F32.PACK_AB R16, RZ, R16 ;  /* 0x00000010ff10723e */ /* 0x000fca00000010ff */
[----:B------:R0:W-:Y:S04]  /*4800*/  @P2 STG.E.U16 desc[UR12][R10.64+0x2], R16 ;  /* 0x000002100a002986 */ /* 0x0001e8000c10150c */
[----:B------:R-:W-:Y:S05]  /*4810*/  @!P3 BRA `(.L_x_155) ;  /* 0x000000000004b947 */ /* 0x000fea0003800000 */
[----:B------:R2:W5:Y:S02]  /*4820*/  LDG.E.LTC128B.U16 R88, desc[UR12][R4.64] ;  /* 0x0000000c04587981 */ /* 0x000564000c1e1520 */
.L_x_155:
[----:B------:R-:W-:Y:S05]  /*4830*/  BSYNC B0 ;  /* 0x0000000000007941 */ /* 0x000fea0003800000 */
.L_x_154:
[----:B0----5:R-:W-:Y:S01]  /*4840*/  IMAD.U32 R10, R88, 0x10000, RZ ;  /* 0x00010000580a7824 */ /* 0x021fe200078e00ff */
[----:B------:R-:W-:Y:S01]  /*4850*/  IADD3 R14, P4, R12, R17, RZ ;  /* 0x000000110c0e7210 */ /* 0x000fe20007f9e0ff */
[----:B------:R-:W-:Y:S01]  /*4860*/  BSSY B0, `(.L_x_156) ;  /* 0x0000009000007945 */ /* 0x000fe20003800000 */
[----:B------:R-:W-:Y:S01]  /*4870*/  ISETP.GT.AND P2, PT, R0, 0x1, P1 ;  /* 0x000000010000780c */ /* 0x000fe20000f44270 */
[----:B------:R-:W-:Y:S02]  /*4880*/  FMUL R11, R10, R9 ;  /* 0x000000090a0b7220 */ /* 0x000fe40000400000 */
[----:B------:R-:W-:Y:S02]  /*4890*/  IMAD.X R15, R13, 0x1, R21, P4 ;  /* 0x000000010d0f7824 */ /* 0x000fe400020e0615 */
[----:B------:R-:W-:-:S05]  /*48a0*/  FFMA R11, R26, R8, R11 ;  /* 0x000000081a0b7223 */ /* 0x000fca000000000b */
[----:B------:R-:W-:-:S05]  /*48b0*/  F2FP.BF16.F32.PACK_AB R11, RZ, R11 ;  /* 0x0000000bff0b723e */ /* 0x000fca00000010ff */
[----:B------:R0:W-:Y:S01]  /*48c0*/  @P3 STG.E.U16 desc[UR12][R14.64], R11 ;  /* 0x0000000b0e003986 */ /* 0x0001e2000c10150c */
[----:B------:R-:W-:Y:S05]  /*48d0*/  @!P2 BRA `(.L_x_157) ;  /* 0x000000000004a947 */ /* 0x000fea0003800000 */
[----:B------:R3:W5:Y:S02]  /*48e0*/  LDG.E.LTC128B.U16 R88, desc[UR12][R4.64+0x2] ;  /* 0x0000020c04587981 */ /* 0x000764000c1e1520 */
.L_x_157:
[----:B------:R-:W-:Y:S05]  /*48f0*/  BSYNC B0 ;  /* 0x0000000000007941 */ /* 0x000fea0003800000 */
.L_x_156:
[----:B-----5:R-:W-:Y:S01]  /*4900*/  IMAD.U32 R10, R88, 0x10000, RZ ;  /* 0x00010000580a7824 */ /* 0x020fe200078e00ff */
[----:B------:R-:W-:Y:S01]  /*4910*/  ISETP.GT.AND P3, PT, R0, 0x8, P0 ;  /* 0x000000080000780c */ /* 0x000fe20000764270 */
[----:B0-----:R-:W-:Y:S01]  /*4920*/  @P2 IMAD.MOV.U32 R11, RZ, RZ, R15 ;  /* 0x000000ffff0b2224 */ /* 0x001fe200078e000f */
[----:B------:R-:W-:Y:S01]  /*4930*/  BSSY B0, `(.L_x_158) ;  /* 0x0000009000007945 */ /* 0x000fe20003800000 */
[----:B------:R-:W-:-:S04]  /*4940*/  FMUL R10, R10, R9 ;  /* 0x000000090a0a7220 */ /* 0x000fc80000400000 */
[----:B------:R-:W-:-:S05]  /*4950*/  FFMA R10, R27, R8, R10 ;  /* 0x000000081b0a7223 */ /* 0x000fca000000000a */
[----:B------:R-:W-:-:S04]  /*4960*/  F2FP.BF16.F32.PACK_AB R10, RZ, R10 ;  /* 0x0000000aff0a723e */ /* 0x000fc800000010ff */
[----:B------:R-:W-:Y:S01]  /*4970*/  PRMT R16, R10, 0x7610, R16 ;  /* 0x000076100a107816 */ /* 0x000fe20000000010 */
[----:B------:R-:W-:-:S05]  /*4980*/  @P2 IMAD.MOV.U32 R10, RZ, RZ, R14 ;  /* 0x000000ffff0a2224 */ /* 0x000fca00078e000e */
[----:B------:R0:W-:Y:S01]  /*4990*/  @P2 STG.E.U16 desc[UR12][R10.64+0x2], R16 ;  /* 0x000002100a002986 */ /* 0x0001e2000c10150c */
[----:B------:R-:W-:Y:S05]  /*49a0*/  @!P3 BRA `(.L_x_159) ;  /* 0x000000000004b947 */ /* 0x000fea0003800000 */
[----:B------:R4:W5:Y:S02]  /*49b0*/  LDG.E.LTC128B.U16 R88, desc[UR12][R2.64+0x10] ;  /* 0x0000100c02587981 */ /* 0x000964000c1e1520 */
.L_x_159:
[----:B------:R-:W-:Y:S05]  /*49c0*/  BSYNC B0 ;  /* 0x0000000000007941 */ /* 0x000fea0003800000 */
.L_x_158:
[----:B0----5:R-:W-:Y:S01]  /*49d0*/  IMAD.U32 R10, R88, 0x10000, RZ ;  /* 0x00010000580a7824 */ /* 0x021fe200078e00ff */
[----:B------:R-:W-:Y:S01]  /*49e0*/  ISETP.GT.AND P2, PT, R0, 0x9, P0 ;  /* 0x000000090000780c */ /* 0x000fe20000744270 */
[----:B------:R-:W-:Y:S02]  /*49f0*/  BSSY B0, `(.L_x_160) ;  /* 0x000000a000007945 */ /* 0x000fe40003800000 */
[----:B------:R-:W-:Y:S01]  /*4a00*/  FMUL R11, R10, R9 ;  /* 0x000000090a0b7220 */ /* 0x000fe20000400000 */
[----:B------:R-:W-:-:S03]  /*4a10*/  IMAD.MOV.U32 R10, RZ, RZ, R12 ;  /* 0x000000ffff0a7224 */ /* 0x000fc600078e000c */
[----:B------:R-:W-:-:S05]  /*4a20*/  FFMA R11, R28, R8, R11 ;  /* 0x000000081c0b7223 */ /* 0x000fca000000000b */
[----:B------:R-:W-:-:S04]  /*4a30*/  F2FP.BF16.F32.PACK_AB R11, RZ, R11 ;  /* 0x0000000bff0b723e */ /* 0x000fc800000010ff */
[----:B------:R-:W-:Y:S01]  /*4a40*/  PRMT R16, R11, 0x7610, R16 ;  /* 0x000076100b107816 */ /* 0x000fe20000000010 */
[----:B------:R-:W-:-:S05]  /*4a50*/  IMAD.MOV.U32 R11, RZ, RZ, R13 ;  /* 0x000000ffff0b7224 */ /* 0x000fca00078e000d */
[----:B------:R0:W-:Y:S01]  /*4a60*/  @P3 STG.E.U16 desc[UR12][R10.64+0x10], R16 ;  /* 0x000010100a003986 */ /* 0x0001e2000c10150c */
[----:B------:R-:W-:Y:S05]  /*4a70*/  @!P2 BRA `(.L_x_161) ;  /* 0x000000000004a947 */ /* 0x000fea0003800000 */
[----:B------:R0:W5:Y:S02]  /*4a80*/  LDG.E.LTC128B.U16 R88, desc[UR12][R2.64+0x12] ;  /* 0x0000120c02587981 */ /* 0x000164000c1e1520 */
.L_x_161:
[----:B------:R-:W-:Y:S05]  /*4a90*/  BSYNC B0 ;  /* 0x0000000000007941 */ /* 0x000fea0003800000 */
.L_x_160:
        /* <DEDUP_REMOVED lines=9> */
.L_x_163:
[----:B------:R-:W-:Y:S05]  /*4b30*/  BSYNC B0 ;  /* 0x0000000000007941 */ /* 0x000fea0003800000 */
.L_x_162:
        /* <DEDUP_REMOVED lines=9> */
.L_x_165:
[----:B------:R-:W-:Y:S05]  /*4bd0*/  BSYNC B0 ;  /* 0x0000000000007941 */ /* 0x000fea0003800000 */
.L_x_164:
[----:B-----5:R-:W-:Y:S01]  /*4be0*/  IMAD.U32 R12, R88, 0x10000, RZ ;  /* 0x00010000580c7824 */ /* 0x020fe200078e00ff */
[----:B------:R-:W-:Y:S01]  /*4bf0*/  IADD3 R6, P4, P5, R17, R6, R19 ;  /* 0x0000000611067210 */ /* 0x000fe20007d9e013 */
[----:B------:R-:W-:Y:S01]  /*4c00*/  BSSY B0, `(.L_x_166) ;  /* 0x0000009000007945 */ /* 0x000fe20003800000 */
[----:B------:R-:W-:Y:S01]  /*4c10*/  ISETP.GT.AND P3, PT, R0, 0x10, P0 ;  /* 0x000000100000780c */ /* 0x000fe20000764270 */
[----:B------:R-:W-:Y:S01]  /*4c20*/  FMUL R12, R12, R9 ;  /* 0x000000090c0c7220 */ /* 0x000fe20000400000 */
[----:B------:R-:W-:-:S03]  /*4c30*/  IADD3.X R7, R21, R7, R89, P4, P5 ;  /* 0x0000000715077210 */ /* 0x000fc600027ea459 */
[----:B------:R-:W-:-:S05]  /*4c40*/  FFMA R12, R31, R8, R12 ;  /* 0x000000081f0c7223 */ /* 0x000fca000000000c */
[----:B------:R-:W-:-:S05]  /*4c50*/  F2FP.BF16.F32.PACK_AB R12, RZ, R12 ;  /* 0x0000000cff0c723e */ /* 0x000fca00000010ff */
[----:B------:R0:W-:Y:S01]  /*4c60*/  @P2 STG.E.U16 desc[UR12][R6.64+0x12], R12 ;  /* 0x0000120c06002986 */ /* 0x0001e2000c10150c */
[----:B------:R-:W-:Y:S05]  /*4c70*/  @!P3 BRA `(.L_x_167) ;  /* 0x000000000004b947 */ /* 0x000fea0003800000 */
[----:B------:R0:W5:Y:S02]  /*4c80*/  LDG.E.LTC128B.U16 R88, desc[UR12][R2.64+0x20] ;  /* 0x0000200c02587981 */ /* 0x000164000c1e1520 */
.L_x_167:
[----:B------:R-:W-:Y:S05]  /*4c90*/  BSYNC B0 ;  /* 0x0000000000007941 */ /* 0x000fea0003800000 */
.L_x_166:
        /* <DEDUP_REMOVED lines=9> */
.L_x_169:
[----:B------:R-:W-:Y:S05]  /*4d30*/  BSYNC B0 ;  /* 0x0000000000007941 */ /* 0x000fea0003800000 */
.L_x_168:
        /* <DEDUP_REMOVED lines=9> */
.L_x_171:
[----:B------:R-:W-:Y:S05]  /*4dd0*/  BSYNC B0 ;  /* 0x0000000000007941 */ /* 0x000fea0003800000 */
.L_x_170:
        /* <DEDUP_REMOVED lines=9> */
.L_x_173:
[----:B------:R-:W-:Y:S05]  /*4e70*/  BSYNC B0 ;  /* 0x0000000000007941 */ /* 0x000fea0003800000 */
.L_x_172:
        /* <DEDUP_REMOVED lines=9> */
.L_x_175:
[----:B------:R-:W-:Y:S05]  /*4f10*/  BSYNC B0 ;  /* 0x0000000000007941 */ /* 0x000fea0003800000 */
.L_x_174:
        /* <DEDUP_REMOVED lines=9> */
.L_x_177:
[----:B------:R-:W-:Y:S05]  /*4fb0*/  BSYNC B0 ;  /* 0x0000000000007941 */ /* 0x000fea0003800000 */
.L_x_176:
        /* <DEDUP_REMOVED lines=9> */
.L_x_179:
[----:B------:R-:W-:Y:S05]  /*5050*/  BSYNC B0 ;  /* 0x0000000000007941 */ /* 0x000fea0003800000 */
.L_x_178:
        /* <DEDUP_REMOVED lines=9> */
.L_x_181:
[----:B------:R-:W-:Y:S05]  /*50f0*/  BSYNC B0 ;  /* 0x0000000000007941 */ /* 0x000fea0003800000 */
.L_x_180:
        /* <DEDUP_REMOVED lines=9> */
.L_x_183:
[----:B------:R-:W-:Y:S05]  /*5190*/  BSYNC B0 ;  /* 0x0000000000007941 */ /* 0x000fea0003800000 */
.L_x_182:
        /* <DEDUP_REMOVED lines=9> */
.L_x_185:
[----:B------:R-:W-:Y:S05]  /*5230*/  BSYNC B0 ;  /* 0x0000000000007941 */ /* 0x000fea0003800000 */
.L_x_184:
        /* <DEDUP_REMOVED lines=9> */
.L_x_187:
[----:B------:R-:W-:Y:S05]  /*52d0*/  BSYNC B0 ;  /* 0x0000000000007941 */ /* 0x000fea0003800000 */
.L_x_186:
        /* <DEDUP_REMOVED lines=9> */
.L_x_189:
[----:B------:R-:W-:Y:S05]  /*5370*/  BSYNC B0 ;  /* 0x0000000000007941 */ /* 0x000fea0003800000 */
.L_x_188:
        /* <DEDUP_REMOVED lines=9> */
.L_x_191:
[----:B------:R-:W-:Y:S05]  /*5410*/  BSYNC B0 ;  /* 0x0000000000007941 */ /* 0x000fea0003800000 */
.L_x_190:
        /* <DEDUP_REMOVED lines=9> */
.L_x_193:
[----:B------:R-:W-:Y:S05]  /*54b0*/  BSYNC B0 ;  /* 0x0000000000007941 */ /* 0x000fea0003800000 */
.L_x_192:
        /* <DEDUP_REMOVED lines=9> */
.L_x_195:
[----:B------:R-:W-:Y:S05]  /*5550*/  BSYNC B0 ;  /* 0x0000000000007941 */ /* 0x000fea0003800000 */
.L_x_194:
        /* <DEDUP_REMOVED lines=9> */
.L_x_197:
[----:B------:R-:W-:Y:S05]  /*55f0*/  BSYNC B0 ;  /* 0x0000000000007941 */ /* 0x000fea0003800000 */
.L_x_196:
        /* <DEDUP_REMOVED lines=9> */
.L_x_199:
[----:B------:R-:W-:Y:S05]  /*5690*/  BSYNC B0 ;  /* 0x0000000000007941 */ /* 0x000fea0003800000 */
.L_x_198:
        /* <DEDUP_REMOVED lines=9> */
.L_x_201:
[----:B------:R-:W-:Y:S05]  /*5730*/  BSYNC B0 ;  /* 0x0000000000007941 */ /* 0x000fea0003800000 */
.L_x_200:
        /* <DEDUP_REMOVED lines=9> */
.L_x_203:
[----:B------:R-:W-:Y:S05]  /*57d0*/  BSYNC B0 ;  /* 0x0000000000007941 */ /* 0x000fea0003800000 */
.L_x_202:
        /* <DEDUP_REMOVED lines=9> */
.L_x_205:
[----:B------:R-:W-:Y:S05]  /*5870*/  BSYNC B0 ;  /* 0x0000000000007941 */ /* 0x000fea0003800000 */
.L_x_204:
        /* <DEDUP_REMOVED lines=9> */
.L_x_207:
[----:B------:R-:W-:Y:S05]  /*5910*/  BSYNC B0 ;  /* 0x0000000000007941 */ /* 0x000fea0003800000 */
.L_x_206:
        /* <DEDUP_REMOVED lines=9> */
.L_x_209:
[----:B------:R-:W-:Y:S05]  /*59b0*/  BSYNC B0 ;  /* 0x0000000000007941 */ /* 0x000fea0003800000 */
.L_x_208:
        /* <DEDUP_REMOVED lines=9> */
.L_x_211:
[----:B------:R-:W-:Y:S05]  /*5a50*/  BSYNC B0 ;  /* 0x0000000000007941 */ /* 0x000fea0003800000 */
.L_x_210:
        /* <DEDUP_REMOVED lines=9> */
.L_x_213:
[----:B------:R-:W-:Y:S05]  /*5af0*/  BSYNC B0 ;  /* 0x0000000000007941 */ /* 0x000fea0003800000 */
.L_x_212:
        /* <DEDUP_REMOVED lines=9> */
.L_x_215:
[----:B------:R-:W-:Y:S05]  /*5b90*/  BSYNC B0 ;  /* 0x0000000000007941 */ /* 0x000fea0003800000 */
.L_x_214:
        /* <DEDUP_REMOVED lines=9> */
.L_x_217:
[----:B------:R-:W-:Y:S05]  /*5c30*/  BSYNC B0 ;  /* 0x0000000000007941 */ /* 0x000fea0003800000 */
.L_x_216:
        /* <DEDUP_REMOVED lines=9> */
.L_x_219:
[----:B------:R-:W-:Y:S05]  /*5cd0*/  BSYNC B0 ;  /* 0x0000000000007941 */ /* 0x000fea0003800000 */
.L_x_218:
        /* <DEDUP_REMOVED lines=9> */
.L_x_221:
[----:B------:R-:W-:Y:S05]  /*5d70*/  BSYNC B0 ;  /* 0x0000000000007941 */ /* 0x000fea0003800000 */
.L_x_220:
        /* <DEDUP_REMOVED lines=9> */
.L_x_223:
[----:B------:R-:W-:Y:S05]  /*5e10*/  BSYNC B0 ;  /* 0x0000000000007941 */ /* 0x000fea0003800000 */
.L_x_222:
        /* <DEDUP_REMOVED lines=9> */
.L_x_225:
[----:B------:R-:W-:Y:S05]  /*5eb0*/  BSYNC B0 ;  /* 0x0000000000007941 */ /* 0x000fea0003800000 */
.L_x_224:
        /* <DEDUP_REMOVED lines=9> */
.L_x_227:
[----:B------:R-:W-:Y:S05]  /*5f50*/  BSYNC B0 ;  /* 0x0000000000007941 */ /* 0x000fea0003800000 */
.L_x_226:
        /* <DEDUP_REMOVED lines=9> */
.L_x_229:
[----:B------:R-:W-:Y:S05]  /*5ff0*/  BSYNC B0 ;  /* 0x0000000000007941 */ /* 0x000fea0003800000 */
.L_x_228:
        /* <DEDUP_REMOVED lines=9> */
.L_x_231:
[----:B------:R-:W-:Y:S05]  /*6090*/  BSYNC B0 ;  /* 0x0000000000007941 */ /* 0x000fea0003800000 */
.L_x_230:
        /* <DEDUP_REMOVED lines=9> */
.L_x_233:
[----:B------:R-:W-:Y:S05]  /*6130*/  BSYNC B0 ;  /* 0x0000000000007941 */ /* 0x000fea0003800000 */
.L_x_232:
        /* <DEDUP_REMOVED lines=9> */
.L_x_235:
[----:B------:R-:W-:Y:S05]  /*61d0*/  BSYNC B0 ;  /* 0x0000000000007941 */ /* 0x000fea0003800000 */
.L_x_234:
        /* <DEDUP_REMOVED lines=9> */
.L_x_237:
[----:B------:R-:W-:Y:S05]  /*6270*/  BSYNC B0 ;  /* 0x0000000000007941 */ /* 0x000fea0003800000 */
.L_x_236:
        /* <DEDUP_REMOVED lines=9> */
.L_x_239:
[----:B------:R-:W-:Y:S05]  /*6310*/  BSYNC B0 ;  /* 0x0000000000007941 */ /* 0x000fea0003800000 */
.L_x_238:
        /* <DEDUP_REMOVED lines=9> */
.L_x_241:
[----:B------:R-:W-:Y:S05]  /*63b0*/  BSYNC B0 ;  /* 0x0000000000007941 */ /* 0x000fea0003800000 */
.L_x_240:
        /* <DEDUP_REMOVED lines=9> */
.L_x_243:
[----:B------:R-:W-:Y:S05]  /*6450*/  BSYNC B0 ;  /* 0x0000000000007941 */ /* 0x000fea0003800000 */
.L_x_242:
        /* <DEDUP_REMOVED lines=9> */
.L_x_245:
[----:B------:R-:W-:Y:S05]  /*64f0*/  BSYNC B0 ;  /* 0x0000000000007941 */ /* 0x000fea0003800000 */
.L_x_244:
        /* <DEDUP_REMOVED lines=9> */
.L_x_247:
[----:B------:R-:W-:Y:S05]  /*6590*/  BSYNC B0 ;  /* 0x0000000000007941 */ /* 0x000fea0003800000 */
.L_x_246:
        /* <DEDUP_REMOVED lines=9> */
.L_x_249:
[----:B------:R-:W-:Y:S05]  /*6630*/  BSYNC B0 ;  /* 0x0000000000007941 */ /* 0x000fea0003800000 */
.L_x_248:
        /* <DEDUP_REMOVED lines=9> */
.L_x_251:
[----:B------:R-:W-:Y:S05]  /*66d0*/  BSYNC B0 ;  /* 0x0000000000007941 */ /* 0x000fea0003800000 */
.L_x_250:
        /* <DEDUP_REMOVED lines=9> */
.L_x_253:
[----:B------:R-:W-:Y:S05]  /*6770*/  BSYNC B0 ;  /* 0x0000000000007941 */ /* 0x000fea0003800000 */
.L_x_252:
        /* <DEDUP_REMOVED lines=9> */
.L_x_255:
[----:B------:R-:W-:Y:S05]  /*6810*/  BSYNC B0 ;  /* 0x0000000000007941 */ /* 0x000fea0003800000 */
.L_x_254:
        /* <DEDUP_REMOVED lines=9> */
.L_x_257:
[----:B------:R-:W-:Y:S05]  /*68b0*/  BSYNC B0 ;  /* 0x0000000000007941 */ /* 0x000fea0003800000 */
.L_x_256:
        /* <DEDUP_REMOVED lines=9> */
.L_x_259:
[----:B------:R-:W-:Y:S05]  /*6950*/  BSYNC B0 ;  /* 0x0000000000007941 */ /* 0x000fea0003800000 */
.L_x_258:
        /* <DEDUP_REMOVED lines=9> */
.L_x_261:
[----:B------:R-:W-:Y:S05]  /*69f0*/  BSYNC B0 ;  /* 0x0000000000007941 */ /* 0x000fea0003800000 */
.L_x_260:
        /* <DEDUP_REMOVED lines=9> */
.L_x_263:
[----:B------:R-:W-:Y:S05]  /*6a90*/  BSYNC B0 ;  /* 0x0000000000007941 */ /* 0x000fea0003800000 */
.L_x_262:
        /* <DEDUP_REMOVED lines=9> */
.L_x_265:
[----:B------:R-:W-:Y:S05]  /*6b30*/  BSYNC B0 ;  /* 0x0000000000007941 */ /* 0x000fea0003800000 */
.L_x_264:
        /* <DEDUP_REMOVED lines=9> */
.L_x_267:
[----:B------:R-:W-:Y:S05]  /*6bd0*/  BSYNC B0 ;  /* 0x0000000000007941 */ /* 0x000fea0003800000 */
.L_x_266:
        /* <DEDUP_REMOVED lines=9> */
.L_x_269:
[----:B------:R-:W-:Y:S05]  /*6c70*/  BSYNC B0 ;  /* 0x0000000000007941 */ /* 0x000fea0003800000 */
.L_x_268:
        /* <DEDUP_REMOVED lines=9> */
.L_x_271:
[----:B------:R-:W-:Y:S05]  /*6d10*/  BSYNC B0 ;  /* 0x0000000000007941 */ /* 0x000fea0003800000 */
.L_x_270:
        /* <DEDUP_REMOVED lines=9> */
.L_x_273:
[----:B------:R-:W-:Y:S05]  /*6db0*/  BSYNC B0 ;  /* 0x0000000000007941 */ /* 0x000fea0003800000 */
.L_x_272:
[----:B01--45:R-:W-:Y:S01]  /*6dc0*/  IMAD.U32 R2, R88, 0x10000, RZ ;  /* 0x0001000058027824 */ /* 0x033fe200078e00ff */
        /* <DEDUP_REMOVED lines=8> */
.L_x_275:
[----:B------:R-:W-:Y:S05]  /*6e50*/  BSYNC B0 ;  /* 0x0000000000007941 */ /* 0x000fea0003800000 */
.L_x_274:
[----:B0----5:R-:W-:Y:S01]  /*6e60*/  IMAD.U32 R2, R88, 0x10000, RZ ;  /* 0x0001000058027824 */ /* 0x021fe200078e00ff */
[----:B------:R-:W-:Y:S01]  /*6e70*/  ISETP.GT.AND P1, PT, R0, 0x79, P1 ;  /* 0x000000790000780c */ /* 0x000fe20000f24270 */
[----:B------:R-:W-:Y:S02]  /*6e80*/  BSSY B0, `(.L_x_276) ;  /* 0x000000a000007945 */ /* 0x000fe40003800000 */
        /* <DEDUP_REMOVED lines=9> */
.L_x_277:
[----:B------:R-:W-:Y:S05]  /*6f20*/  BSYNC B0 ;  /* 0x0000000000007941 */ /* 0x000fea0003800000 */
.L_x_276:
[----:B-----5:R-:W-:-:S04]  /*6f30*/  IMAD.U32 R88, R88, 0x10000, RZ ;  /* 0x0001000058587824 */ /* 0x020fc800078e00ff */
[----:B------:R-:W-:-:S04]  /*6f40*/  FMUL R88, R88, R9 ;  /* 0x0000000958587220 */ /* 0x000fc80000400000 */
[----:B------:R-:W-:Y:S01]  /*6f50*/  FFMA R88, R87, R8, R88 ;  /* 0x0000000857587223 */ /* 0x000fe20000000058 */
[----:B------:R-:W-:Y:S06]  /*6f60*/  @!P1 EXIT ;  /* 0x000000000000994d */ /* 0x000fec0003800000 */
[----:B------:R-:W-:-:S05]  /*6f70*/  F2FP.BF16.F32.PACK_AB R88, RZ, R88 ;  /* 0x00000058ff58723e */ /* 0x000fca00000010ff */
[----:B------:R-:W-:Y:S01]  /*6f80*/  STG.E.U16 desc[UR12][R6.64+0xf2], R88 ;  /* 0x0000f25806007986 */ /* 0x000fe2000c10150c */
[----:B------:R-:W-:Y:S05]  /*6f90*/  EXIT ;  /* 0x000000000000794d */ /* 0x000fea0003800000 */
.L_x_27:
[----:B------:R-:W-:Y:S01]  /*6fa0*/  ULDC.64 UR4, c[0x0][0x650] ;  /* 0x0001940000047ab9 */ /* 0x000fe20000000a00 */
[-C--:B--2---:R-:W-:Y:S01]  /*6fb0*/  FMUL R88, R88, R8.reuse ;  /* 0x0000000858587220 */ /* 0x084fe20000400000 */
[----:B------:R-:W-:Y:S01]  /*6fc0*/  LEA R2, P1, R14, UR4, 0x1 ;  /* 0x000000040e027c11 */ /* 0x000fe2000f8208ff */
[----:B------:R-:W-:Y:S01]  /*6fd0*/  IMAD.SHL.U32 R9, R21, 0x2, RZ ;  /* 0x0000000215097824 */ /* 0x000fe200078e00ff */
[----:B------:R-:W-:Y:S01]  /*6fe0*/  ISETP.GT.AND P3, PT, R10, 0x8, PT ;  /* 0x000000080a00780c */ /* 0x000fe20003f64270 */
[-C--:B------:R-:W-:Y:S01]  /*6ff0*/  FMUL R89, R89, R8.reuse ;  /* 0x0000000859597220 */ /* 0x080fe20000400000 */
[----:B------:R-:W-:Y:S01]  /*7000*/  LEA.HI.X R3, R14, UR5, R19, 0x1, P1 ;  /* 0x000000050e037c11 */ /* 0x000fe200088f0c13 */
[----:B------:R-:W-:Y:S01]  /*7010*/  FMUL R90, R90, R8 ;  /* 0x000000085a5a7220 */ /* 0x000fe20000400000 */
[----:B------:R-:W-:Y:S01]  /*7020*/  F2FP.BF16.F32.PACK_AB R88, RZ, R88 ;  /* 0x00000058ff58723e */ /* 0x000fe200000010ff */
[-C--:B------:R-:W-:Y:S01]  /*7030*/  FMUL R91, R91, R8.reuse ;  /* 0x000000085b5b7220 */ /* 0x080fe20000400000 */
[----:B------:R-:W-:Y:S01]  /*7040*/  ISETP.GT.AND P4, PT, R0, 0x1, P2 ;  /* 0x000000010000780c */ /* 0x000fe20001784270 */
[-C--:B------:R-:W-:Y:S01]  /*7050*/  FMUL R92, R92, R8.reuse ;  /* 0x000000085c5c7220 */ /* 0x080fe20000400000 */
[----:B------:R-:W-:Y:S01]  /*7060*/  ISETP.GT.AND P1, PT, R0, RZ, P3 ;  /* 0x000000ff0000720c */ /* 0x000fe20001f24270 */
[----:B------:R-:W-:Y:S01]  /*7070*/  @P0 STG.E.U16 desc[UR12][R2.64], R88 ;  /* 0x0000005802000986 */ /* 0x000fe2000c10150c */
[----:B------:R-:W-:Y:S01]  /*7080*/  SHF.L.U64.HI R7, R21, 0x1, R20 ;  /* 0x0000000115077819 */ /* 0x000fe20000010214 */
[----:B------:R-:W-:Y:S01]  /*7090*/  FMUL R93, R93, R8 ;  /* 0x000000085d5d7220 */ /* 0x000fe20000400000 */
[----:B------:R-:W-:Y:S01]  /*70a0*/  IADD3 R4, P0, R9, R2, RZ ;  /* 0x0000000209047210 */ /* 0x000fe20007f1e0ff */
[-C--:B------:R-:W-:Y:S01]  /*70b0*/  FMUL R94, R94, R8.reuse ;  /* 0x000000085e5e7220 */ /* 0x080fe20000400000 */
[----:B------:R-:W-:Y:S01]  /*70c0*/  F2FP.BF16.F32.PACK_AB R89, RZ, R89 ;  /* 0x00000059ff59723e */ /* 0x000fe200000010ff */
[----:B------:R-:W-:Y:S01]  /*70d0*/  FMUL R95, R95, R8 ;  /* 0x000000085f5f7220 */ /* 0x000fe20000400000 */
[----:B------:R-:W-:Y:S01]  /*70e0*/  F2FP.BF16.F32.PACK_AB R90, RZ, R90 ;  /* 0x0000005aff5a723e */ /* 0x000fe200000010ff */
[----:B------:R-:W-:Y:S01]  /*70f0*/  IMAD.X R5, R7, 0x1, R3, P0 ;  /* 0x0000000107057824 */ /* 0x000fe200000e0603 */
[C---:B------:R-:W-:Y:S01]  /*7100*/  ISETP.GT.AND P5, PT, R0.reuse, 0x8, P2 ;  /* 0x000000080000780c */ /* 0x040fe200017a4270 */
[----:B------:R-:W-:Y:S01]  /*7110*/  @P4 STG.E.U16 desc[UR12][R2.64+0x2], R89 ;  /* 0x0000025902004986 */ /* 0x000fe2000c10150c */
[----:B------:R-:W-:Y:S01]  /*7120*/  ISETP.GT.AND P4, PT, R0, 0x1, P3 ;  /* 0x000000010000780c */ /* 0x000fe20001f84270 */
[-C--:B------:R-:W-:Y:S01]  /*7130*/  FMUL R96, R96, R8.reuse ;  /* 0x0000000860607220 */ /* 0x080fe20000400000 */
[----:B------:R-:W-:Y:S01]  /*7140*/  F2FP.BF16.F32.PACK_AB R91, RZ, R91 ;  /* 0x0000005bff5b723e */ /* 0x000fe200000010ff */
[----:B------:R-:W-:Y:S01]  /*7150*/  @P1 STG.E.U16 desc[UR12][R4.64], R90 ;  /* 0x0000005a04001986 */ /* 0x000fe2000c10150c */
[----:B------:R-:W-:Y:S01]  /*7160*/  ISETP.GT.AND P1, PT, R0, 0x9, P2 ;  /* 0x000000090000780c */ /* 0x000fe20001724270 */
[----:B------:R-:W-:Y:S01]  /*7170*/  FMUL R97, R97, R8 ;  /* 0x0000000861617220 */ /* 0x000fe20000400000 */
[----:B------:R-:W-:Y:S01]  /*7180*/  F2FP.BF16.F32.PACK_AB R92, RZ, R92 ;  /* 0x0000005cff5c723e */ /* 0x000fe200000010ff */
[-C--:B------:R-:W-:Y:S01]  /*7190*/  FMUL R98, R98, R8.reuse ;  /* 0x0000000862627220 */ /* 0x080fe20000400000 */
[----:B------:R-:W-:Y:S01]  /*71a0*/  F2FP.BF16.F32.PACK_AB R93, RZ, R93 ;  /* 0x0000005dff5d723e */ /* 0x000fe200000010ff */
[-C--:B------:R-:W-:Y:S01]  /*71b0*/  FMUL R99, R99, R8.reuse ;  /* 0x0000000863637220 */ /* 0x080fe20000400000 */
[----:B------:R-:W-:Y:S01]  /*71c0*/  ISETP.GT.AND P0, PT, R0, 0x8, P3 ;  /* 0x000000080000780c */ /* 0x000fe20001f04270 */
[----:B------:R-:W-:Y:S01]  /*71d0*/  FMUL R100, R100, R8 ;  /* 0x0000000864647220 */ /* 0x000fe20000400000 */
[----:B------:R-:W-:Y:S01]  /*71e0*/  F2FP.BF16.F32.PACK_AB R94, RZ, R94 ;  /* 0x0000005eff5e723e */ /* 0x000fe200000010ff */
[----:B------:R-:W-:Y:S01]  /*71f0*/  @P4 STG.E.U16 desc[UR12][R4.64+0x2], R91 ;  /* 0x0000025b04004986 */ /* 0x000fe2000c10150c */
[----:B------:R-:W-:Y:S01]  /*7200*/  F2FP.BF16.F32.PACK_AB R95, RZ, R95 ;  /* 0x0000005fff5f723e */ /* 0x000fe200000010ff */
[-C--:B------:R-:W-:Y:S01]  /*7210*/  FMUL R101, R101, R8.reuse ;  /* 0x0000000865657220 */ /* 0x080fe20000400000 */
[C---:B------:R-:W-:Y:S01]  /*7220*/  ISETP.GT.AND P4, PT, R0.reuse, 0x10, P2 ;  /* 0x000000100000780c */ /* 0x040fe20001784270 */
[----:B------:R-:W-:Y:S01]  /*7230*/  @P5 STG.E.U16 desc[UR12][R2.64+0x10], R92 ;  /* 0x0000105c02005986 */ /* 0x000fe2000c10150c */
[----:B------:R-:W-:Y:S01]  /*7240*/  ISETP.GT.AND P5, PT, R0, 0x10, P3 ;  /* 0x000000100000780c */ /* 0x000fe20001fa4270 */
[----:B------:R-:W-:Y:S01]  /*7250*/  FMUL R102, R102, R8 ;  /* 0x0000000866667220 */ /* 0x000fe20000400000 */
[----:B------:R-:W-:Y:S01]  /*7260*/  F2FP.BF16.F32.PACK_AB R96, RZ, R96 ;  /* 0x00000060ff60723e */ /* 0x000fe200000010ff */
[----:B------:R-:W-:Y:S01]  /*7270*/  @P1 STG.E.U16 desc[UR12][R2.64+0x12], R93 ;  /* 0x0000125d02001986 */ /* 0x000fe2000c10150c */
[C---:B------:R-:W-:Y:S01]  /*7280*/  ISETP.GT.AND P1, PT, R0.reuse, 0x9, P3 ;  /* 0x000000090000780c */ /* 0x040fe20001f24270 */
        /* <DEDUP_REMOVED lines=8> */
[----:B------:R-:W-:Y:S01]  /*7310*/  FMUL R106, R106, R8 ;  /* 0x000000086a6a7220 */ /* 0x000fe20000400000 */
[----:B------:R-:W-:Y:S01]  /*7320*/  F2FP.BF16.F32.PACK_AB R100, RZ, R100 ;  /* 0x00000064ff64723e */ /* 0x000fe200000010ff */
[-C--:B------:R-:W-:Y:S01]  /*7330*/  FMUL R107, R107, R8.reuse ;  /* 0x000000086b6b7220 */ /* 0x080fe20000400000 */
[----:B------:R-:W-:Y:S01]  /*7340*/  F2FP.BF16.F32.PACK_AB R101, RZ, R101 ;  /* 0x00000065ff65723e */ /* 0x000fe200000010ff */
        /* <DEDUP_REMOVED lines=21> */
[----:B------:R-:W-:Y:S01]  /*74a0*/  ISETP.GT.AND P4, PT, R0, 0x21, P2 ;  /* 0x000000210000780c */ /* 0x000fe20001784270 */
[-C--:B------:R-:W-:Y:S01]  /*74b0*/  FMUL R113, R113, R8.reuse ;  /* 0x0000000871717220 */ /* 0x080fe20000400000 */
[----:B------:R-:W-:Y:S01]  /*74c0*/  F2FP.BF16.F32.PACK_AB R107, RZ, R107 ;  /* 0x0000006bff6b723e */ /* 0x000fe200000010ff */
        /* <DEDUP_REMOVED lines=102> */
[-C--:B------:R-:W-:Y:S01]  /*7b30*/  FMUL R144, R144, R8.reuse ;  /* 0x0000000890907220 */ /* 0x080fe20000400000 */
[----:B------:R-:W-:Y:S01]  /*7b40*/  ISETP.GT.AND P6, PT, R0, 0x68, P3 ;  /* 0x000000680000780c */ /* 0x000fe20001fc4270 */
[----:B------:R-:W-:Y:S01]  /*7b50*/  FMUL R145, R145, R8 ;  /* 0x0000000891917220 */ /* 0x000fe20000400000 */
[----:B------:R-:W-:Y:S01]  /*7b60*/  F2FP.BF16.F32.PACK_AB R138, RZ, R138 ;  /* 0x0000008aff8a723e */ /* 0x000fe200000010ff */
[-C--:B------:R-:W-:Y:S01]  /*7b70*/  FMUL R146, R146, R8.reuse ;  /* 0x0000000892927220 */ /* 0x080fe20000400000 */
[----:B------:R-:W-:Y:S01]  /*7b80*/  F2FP.BF16.F32.PACK_AB R139, RZ, R139 ;  /* 0x0000008bff8b723e */ /* 0x000fe200000010ff */
[----:B------:R-:W-:Y:S01]  /*7b90*/  @P1 STG.E.U16 desc[UR12][R4.64+0x80], R122 ;  /* 0x0000807a04001986 */ /* 0x000fe2000c10150c */
[C---:B------:R-:W-:Y:S01]  /*7ba0*/  ISETP.GT.AND P1, PT, R0.reuse, 0x48, P3 ;  /* 0x000000480000780c */ /* 0x040fe20001f24270 */
[----:B------:R-:W-:Y:S01]  /*7bb0*/  FMUL R147, R147, R8 ;  /* 0x0000000893937220 */ /* 0x000fe20000400000 */
[----:B------:R-:W-:Y:S01]  /*7bc0*/  F2FP.BF16.F32.PACK_AB R140, RZ, R140 ;  /* 0x0000008cff8c723e */ /* 0x000fe200000010ff */
[----:B------:R-:W-:Y:S01]  /*7bd0*/  @P4 STG.E.U16 desc[UR12][R4.64+0x82], R123 ;  /* 0x0000827b04004986 */ /* 0x000fe2000c10150c */
[----:B------:R-:W-:Y:S01]  /*7be0*/  ISETP.GT.AND P4, PT, R0, 0x49, P3 ;  /* 0x000000490000780c */ /* 0x000fe20001f84270 */
[----:B------:R-:W-:Y:S01]  /*7bf0*/  FMUL R148, R148, R8 ;  /* 0x0000000894947220 */ /* 0x000fe20000400000 */
[----:B------:R-:W-:Y:S01]  /*7c00*/  F2FP.BF16.F32.PACK_AB R141, RZ, R141 ;  /* 0x0000008dff8d723e */ /* 0x000fe200000010ff */
[----:B------:R-:W-:Y:S01]  /*7c10*/  @P0 STG.E.U16 desc[UR12][R2.64+0x90], R124 ;  /* 0x0000907c02000986 */ /* 0x000fe2000c10150c */
[----:B------:R-:W-:Y:S01]  /*7c20*/  ISETP.GT.AND P0, PT, R0, 0x50, P3 ;  /* 0x000000500000780c */ /* 0x000fe20001f04270 */
[----:B------:R-:W-:Y:S01]  /*7c30*/  IMAD.SHL.U32 R15, R16, 0x2, RZ ;  /* 0x00000002100f7824 */ /* 0x000fe200078e00ff */
        /* <DEDUP_REMOVED lines=26> */
[----:B------:R-:W-:Y:S01]  /*7de0*/  SHF.L.U64.HI R13, R16, 0x1, R11 ;  /* 0x00000001100d7819 */ /* 0x000fe2000001020b */
[-C--:B------:R-:W-:Y:S01]  /*7df0*/  FMUL R28, R28, R8.reuse ;  /* 0x000000081c1c7220 */ /* 0x080fe20000400000 */
[----:B------:R-:W-:Y:S01]  /*7e00*/  F2FP.BF16.F32.PACK_AB R149, RZ, R149 ;  /* 0x00000095ff95723e */ /* 0x000fe200000010ff */
        /* <DEDUP_REMOVED lines=31> */
[----:B------:R-:W-:Y:S01]  /*8000*/  ISETP.GT.AND P5, PT, R0, 0x69, P2 ;  /* 0x000000690000780c */ /* 0x000fe200017a4270 */
[-C--:B------:R-:W-:Y:S01]  /*8010*/  FMUL R38, R38, R8.reuse ;  /* 0x0000000826267220 */ /* 0x080fe20000400000 */
[----:B------:R-:W-:Y:S01]  /*8020*/  F2FP.BF16.F32.PACK_AB R31, RZ, R31 ;  /* 0x0000001fff1f723e */ /* 0x000fe200000010ff */
[----:B------:R-:W-:Y:S01]  /*8030*/  @P1 STG.E.U16 desc[UR12][R4.64+0xc0], R138 ;  /* 0x0000c08a04001986 */ /* 0x000fe2000c10150c */
[C---:B------:R-:W-:Y:S01]  /*8040*/  ISETP.GT.AND P1, PT, R10.reuse, 0x40, PT ;  /* 0x000000400a00780c */ /* 0x040fe20003f24270 */
[----:B------:R-:W-:Y:S01]  /*8050*/  FMUL R39, R39, R8 ;  /* 0x0000000827277220 */ /* 0x000fe20000400000 */
[----:B------:R-:W-:Y:S01]  /*8060*/  F2FP.BF16.F32.PACK_AB R32, RZ, R32 ;  /* 0x00000020ff20723e */ /* 0x000fe200000010ff */
[----:B------:R-:W-:Y:S01]  /*8070*/  @P0 STG.E.U16 desc[UR12][R4.64+0xc2], R139 ;  /* 0x0000c28b04000986 */ /* 0x000fe2000c10150c */
[----:B------:R-:W-:Y:S01]  /*8080*/  ISETP.GT.AND P0, PT, R10, 0x48, PT ;  /* 0x000000480a00780c */ /* 0x000fe20003f04270 */
        /* <DEDUP_REMOVED lines=17> */
[C---:B------:R-:W-:Y:S01]  /*81a0*/  ISETP.GT.AND P4, PT, R0.reuse, 0x78, P2 ;  /* 0x000000780000780c */ /* 0x040fe20001784270 */
[-C--:B------:R-:W-:Y:S01]  /*81b0*/  FMUL R45, R45, R8.reuse ;  /* 0x000000082d2d7220 */ /* 0x080fe20000400000 */
[C---:B------:R-:W-:Y:S01]  /*81c0*/  ISETP.GT.AND P2, PT, R0.reuse, 0x79, P2 ;  /* 0x000000790000780c */ /* 0x040fe20001744270 */
        /* <DEDUP_REMOVED lines=15> */
[----:B------:R-:W-:Y:S01]  /*82c0*/  IADD3 R10, P5, R15, R2, RZ ;  /* 0x000000020f0a7210 */ /* 0x000fe20007fbe0ff */
[----:B------:R-:W-:Y:S01]  /*82d0*/  FMUL R51, R51, R8 ;  /* 0x0000000833337220 */ /* 0x000fe20000400000 */
[----:B------:R-:W-:Y:S01]  /*82e0*/  F2FP.BF16.F32.PACK_AB R43, RZ, R43 ;  /* 0x0000002bff2b723e */ /* 0x000fe200000010ff */
[----:B------:R-:W-:Y:S01]  /*82f0*/  @P6 STG.E.U16 desc[UR12][R4.64+0xe2], R147 ;  /* 0x0000e29304006986 */ /* 0x000fe2000c10150c */
[----:B------:R-:W-:Y:S01]  /*8300*/  F2FP.BF16.F32.PACK_AB R44, RZ, R44 ;  /* 0x0000002cff2c723e */ /* 0x000fe200000010ff */
[----:B------:R-:W-:Y:S01]  /*8310*/  IMAD.X R11, R13, 0x1, R3, P5 ;  /* 0x000000010d0b7824 */ /* 0x000fe200028e0603 */
[----:B------:R-:W-:Y:S01]  /*8320*/  IADD3 R12, P5, P6, R9, R2, R15 ;  /* 0x00000002090c7210 */ /* 0x000fe20007ebe00f */
[----:B------:R-:W-:Y:S01]  /*8330*/  @P4 STG.E.U16 desc[UR12][R2.64+0xf0], R148 ;  /* 0x0000f09402004986 */ /* 0x000fe2000c10150c */
[----:B------:R-:W-:Y:S01]  /*8340*/  ISETP.GT.AND P4, PT, R0, 0x78, P3 ;  /* 0x000000780000780c */ /* 0x000fe20001f84270 */
[-C--:B------:R-:W-:Y:S01]  /*8350*/  FMUL R52, R52, R8.reuse ;  /* 0x0000000834347220 */ /* 0x080fe20000400000 */
[C---:B------:R-:W-:Y:S01]  /*8360*/  ISETP.GT.AND P3, PT, R0.reuse, 0x79, P3 ;  /* 0x000000790000780c */ /* 0x040fe20001f64270 */
[----:B------:R0:W-:Y:S01]  /*8370*/  @P2 STG.E.U16 desc[UR12][R2.64+0xf2], R149 ;  /* 0x0000f29502002986 */ /* 0x0001e2000c10150c */
[----:B------:R-:W-:Y:S01]  /*8380*/  IADD3.X R13, R7, R3, R13, P5, P6 ;  /* 0x00000003070d7210 */ /* 0x000fe20002fec40d */
[-C--:B------:R-:W-:Y:S01]  /*8390*/  FMUL R53, R53, R8.reuse ;  /* 0x0000000835357220 */ /* 0x080fe20000400000 */
[----:B------:R-:W-:Y:S01]  /*83a0*/  ISETP.GT.AND P5, PT, R0, 0x1, P1 ;  /* 0x000000010000780c */ /* 0x000fe20000fa4270 */
[-C--:B------:R-:W-:Y:S01]  /*83b0*/  FMUL R54, R54, R8.reuse ;  /* 0x0000000836367220 */ /* 0x080fe20000400000 */
[----:B------:R-:W-:Y:S01]  /*83c0*/  ISETP.GT.AND P2, PT, R0, RZ, P0 ;  /* 0x000000ff0000720c */ /* 0x000fe20000744270 */
[-C--:B------:R-:W-:Y:S01]  /*83d0*/  FMUL R55, R55, R8.reuse ;  /* 0x0000000837377220 */ /* 0x080fe20000400000 */
[----:B------:R-:W-:Y:S01]  /*83e0*/  F2FP.BF16.F32.PACK_AB R45, RZ, R45 ;  /* 0x0000002dff2d723e */ /* 0x000fe200000010ff */
[----:B------:R-:W-:Y:S01]  /*83f0*/  FMUL R56, R56, R8 ;  /* 0x0000000838387220 */ /* 0x000fe20000400000 */
[----:B------:R-:W-:Y:S01]  /*8400*/  F2FP.BF16.F32.PACK_AB R46, RZ, R46 ;  /* 0x0000002eff2e723e */ /* 0x000fe200000010ff */
[----:B------:R-:W-:Y:S01]  /*8410*/  FMUL R57, R57, R8 ;  /* 0x0000000839397220 */ /* 0x000fe20000400000 */
[----:B------:R-:W-:Y:S01]  /*8420*/  F2FP.BF16.F32.PACK_AB R47, RZ, R47 ;  /* 0x0000002fff2f723e */ /* 0x000fe200000010ff */
[----:B0-----:R-:W-:Y:S01]  /*8430*/  @P4 IMAD.MOV.U32 R2, RZ, RZ, R4 ;  /* 0x000000ffff024224 */ /* 0x001fe200078e0004 */
[----:B------:R-:W-:Y:S01]  /*8440*/  F2FP.BF16.F32.PACK_AB R48, RZ, R48 ;  /* 0x00000030ff30723e */ /* 0x000fe200000010ff */
[----:B------:R-:W-:Y:S01]  /*8450*/  @P4 IMAD.MOV.U32 R3, RZ, RZ, R5 ;  /* 0x000000ffff034224 */ /* 0x000fe200078e0005 */
[----:B------:R-:W-:Y:S01]  /*8460*/  F2FP.BF16.F32.PACK_AB R49, RZ, R49 ;  /* 0x00000031ff31723e */ /* 0x000fe200000010ff */
[----:B------:R-:W-:Y:S01]  /*8470*/  FMUL R58, R58, R8 ;  /* 0x000000083a3a7220 */ /* 0x000fe20000400000 */
[----:B------:R-:W-:Y:S01]  /*8480*/  F2FP.BF16.F32.PACK_AB R50, RZ, R50 ;  /* 0x00000032ff32723e */ /* 0x000fe200000010ff */
[-C--:B------:R-:W-:Y:S01]  /*8490*/  FMUL R59, R59, R8.reuse ;  /* 0x000000083b3b7220 */ /* 0x080fe20000400000 */
[----:B------:R0:W-:Y:S01]  /*84a0*/  @P4 STG.E.U16 desc[UR12][R2.64+0xf0], R150 ;  /* 0x0000f09602004986 */ /* 0x0001e2000c10150c */
[----:B------:R-:W-:Y:S01]  /*84b0*/  ISETP.GT.AND P4, PT, R0, RZ, P1 ;  /* 0x000000ff0000720c */ /* 0x000fe20000f84270 */
[-C--:B------:R-:W-:Y:S01]  /*84c0*/  FMUL R60, R60, R8.reuse ;  /* 0x000000083c3c7220 */ /* 0x080fe20000400000 */
[----:B------:R-:W-:Y:S01]  /*84d0*/  F2FP.BF16.F32.PACK_AB R51, RZ, R51 ;  /* 0x00000033ff33723e */ /* 0x000fe200000010ff */
[----:B------:R-:W-:Y:S01]  /*84e0*/  @P3 STG.E.U16 desc[UR12][R4.64+0xf2], R151 ;  /* 0x0000f29704003986 */ /* 0x000fe2000c10150c */
[----:B------:R-:W-:Y:S01]  /*84f0*/  IADD3 R6, P3, R10, R9, RZ ;  /* 0x000000090a067210 */ /* 0x000fe20007f7e0ff */
[----:B------:R-:W-:Y:S01]  /*8500*/  FMUL R61, R61, R8 ;  /* 0x000000083d3d7220 */ /* 0x000fe20000400000 */
[----:B------:R-:W-:Y:S01]  /*8510*/  F2FP.BF16.F32.PACK_AB R52, RZ, R52 ;  /* 0x00000034ff34723e */ /* 0x000fe200000010ff */
[----:B------:R-:W-:Y:S01]  /*8520*/  @P5 STG.E.U16 desc[UR12][R10.64+0x2], R25 ;  /* 0x000002190a005986 */ /* 0x000fe2000c10150c */
[C---:B------:R-:W-:Y:S01]  /*8530*/  ISETP.GT.AND P5, PT, R0.reuse, 0x9, P1 ;  /* 0x000000090000780c */ /* 0x040fe20000fa4270 */
[----:B------:R-:W-:Y:S01]  /*8540*/  IMAD.X R7, R11, 0x1, R7, P3 ;  /* 0x000000010b077824 */ /* 0x000fe200018e0607 */
        /* <DEDUP_REMOVED lines=13> */
[----:B0-----:R-:W-:Y:S01]  /*8620*/  @P3 IMAD.MOV.U32 R2, RZ, RZ, R6 ;  /* 0x000000ffff023224 */ /* 0x001fe200078e0006 */
[----:B------:R-:W-:Y:S01]  /*8630*/  F2FP.BF16.F32.PACK_AB R57, RZ, R57 ;  /* 0x00000039ff39723e */ /* 0x000fe200000010ff */
[----:B------:R-:W-:Y:S01]  /*8640*/  @P3 IMAD.MOV.U32 R3, RZ, RZ, R7 ;  /* 0x000000ffff033224 */ /* 0x000fe200078e0007 */
[----:B------:R-:W-:Y:S01]  /*8650*/  F2FP.BF16.F32.PACK_AB R58, RZ, R58 ;  /* 0x0000003aff3a723e */ /* 0x000fe200000010ff */
[-C--:B------:R-:W-:Y:S01]  /*8660*/  FMUL R66, R66, R8.reuse ;  /* 0x0000000842427220 */ /* 0x080fe20000400000 */
[----:B------:R-:W-:Y:S01]  /*8670*/  F2FP.BF16.F32.PACK_AB R59, RZ, R59 ;  /* 0x0000003bff3b723e */ /* 0x000fe200000010ff */
[-C--:B------:R-:W-:Y:S01]  /*8680*/  FMUL R67, R67, R8.reuse ;  /* 0x0000000843437220 */ /* 0x080fe20000400000 */
[----:B------:R0:W-:Y:S01]  /*8690*/  @P3 STG.E.U16 desc[UR12][R2.64+0x2], R27 ;  /* 0x0000021b02003986 */ /* 0x0001e2000c10150c */
        /* <DEDUP_REMOVED lines=21> */
[----:B------:R-:W-:Y:S01]  /*87f0*/  FMUL R73, R73, R8 ;  /* 0x0000000849497220 */ /* 0x000fe20000400000 */
[----:B------:R-:W-:Y:S01]  /*8800*/  F2FP.BF16.F32.PACK_AB R65, RZ, R65 ;  /* 0x00000041ff41723e */ /* 0x000fe200000010ff */
[----:B------:R-:W-:Y:S01]  /*8810*/  @P5 STG.E.U16 desc[UR12][R10.64+0x22], R33 ;  /* 0x000022210a005986 */ /* 0x000fe2000c10150c */
[----:B------:R-:W-:Y:S01]  /*8820*/  ISETP.GT.AND P5, PT, R0, 0x19, P1 ;  /* 0x000000190000780c */ /* 0x000fe20000fa4270 */
[--C-:B0-----:R-:W-:Y:S01]  /*8830*/  @P2 IMAD.MOV.U32 R2, RZ, RZ, R12.reuse ;  /* 0x000000ffff022224 */ /* 0x101fe200078e000c */
[----:B------:R-:W-:Y:S01]  /*8840*/  F2FP.BF16.F32.PACK_AB R66, RZ, R66 ;  /* 0x00000042ff42723e */ /* 0x000fe200000010ff */
[--C-:B------:R-:W-:Y:S01]  /*8850*/  @P2 IMAD.MOV.U32 R3, RZ, RZ, R13.reuse ;  /* 0x000000ffff032224 */ /* 0x100fe200078e000d */
[----:B------:R-:W-:Y:S01]  /*8860*/  F2FP.BF16.F32.PACK_AB R67, RZ, R67 ;  /* 0x00000043ff43723e */ /* 0x000fe200000010ff */
[----:B------:R-:W-:Y:S01]  /*8870*/  FMUL R74, R74, R8 ;  /* 0x000000084a4a7220 */ /* 0x000fe20000400000 */
[----:B------:R-:W-:Y:S01]  /*8880*/  F2FP.BF16.F32.PACK_AB R68, RZ, R68 ;  /* 0x00000044ff44723e */ /* 0x000fe200000010ff */
[-C--:B------:R-:W-:Y:S01]  /*8890*/  FMUL R75, R75, R8.reuse ;  /* 0x000000084b4b7220 */ /* 0x080fe20000400000 */
[----:B------:R0:W-:Y:S01]  /*88a0*/  @P2 STG.E.U16 desc[UR12][R2.64+0x20], R34 ;  /* 0x0000202202002986 */ /* 0x0001e2000c10150c */
        /* <DEDUP_REMOVED lines=9> */
[----:B------:R-:W-:Y:S01]  /*8940*/  FMUL R80, R80, R8 ;  /* 0x0000000850507220 */ /* 0x000fe20000400000 */
[----:B------:R-:W-:Y:S01]  /*8950*/  F2FP.BF16.F32.PACK_AB R73, RZ, R73 ;  /* 0x00000049ff49723e */ /* 0x000fe200000010ff */
[--C-:B0-----:R-:W-:Y:S01]  /*8960*/  @P3 IMAD.MOV.U32 R2, RZ, RZ, R12.reuse ;  /* 0x000000ffff023224 */ /* 0x101fe200078e000c */
[----:B------:R-:W-:Y:S01]  /*8970*/  F2FP.BF16.F32.PACK_AB R74, RZ, R74 ;  /* 0x0000004aff4a723e */ /* 0x000fe200000010ff */
[--C-:B------:R-:W-:Y:S01]  /*8980*/  @P3 IMAD.MOV.U32 R3, RZ, RZ, R13.reuse ;  /* 0x000000ffff033224 */ /* 0x100fe200078e000d */
[----:B------:R-:W-:Y:S01]  /*8990*/  ISETP.GT.AND P6, PT, R0, 0x68, P0 ;  /* 0x000000680000780c */ /* 0x000fe200007c4270 */
[-C--:B------:R-:W-:Y:S01]  /*89a0*/  FMUL R81, R81, R8.reuse ;  /* 0x0000000851517220 */ /* 0x080fe20000400000 */
[----:B------:R-:W-:Y:S01]  /*89b0*/  F2FP.BF16.F32.PACK_AB R75, RZ, R75 ;  /* 0x0000004bff4b723e */ /* 0x000fe200000010ff */
[-C--:B------:R-:W-:Y:S01]  /*89c0*/  FMUL R82, R82, R8.reuse ;  /* 0x0000000852527220 */ /* 0x080fe20000400000 */
[----:B------:R0:W-:Y:S01]  /*89d0*/  @P3 STG.E.U16 desc[UR12][R2.64+0x22], R35 ;  /* 0x0000222302003986 */ /* 0x0001e2000c10150c */
        /* <DEDUP_REMOVED lines=17> */
[----:B------:R-:W-:Y:S01]  /*8af0*/  FMUL R8, R87, R8 ;  /* 0x0000000857087220 */ /* 0x000fe20000400000 */
[----:B------:R0:W-:Y:S01]  /*8b00*/  @P2 STG.E.U16 desc[UR12][R2.64+0x30], R38 ;  /* 0x0000302602002986 */ /* 0x0001e2000c10150c */
[----:B------:R-:W-:-:S02]  /*8b10*/  ISETP.GT.AND P2, PT, R0, 0x20, P0 ;  /* 0x000000200000780c */ /* 0x000fc40000744270 */
[----:B------:R-:W-:Y:S02]  /*8b20*/  F2FP.BF16.F32.PACK_AB R82, RZ, R82 ;  /* 0x00000052ff52723e */ /* 0x000fe400000010ff */
[----:B------:R-:W-:Y:S02]  /*8b30*/  F2FP.BF16.F32.PACK_AB R83, RZ, R83 ;  /* 0x00000053ff53723e */ /* 0x000fe400000010ff */
[----:B------:R-:W-:Y:S02]  /*8b40*/  F2FP.BF16.F32.PACK_AB R84, RZ, R84 ;  /* 0x00000054ff54723e */ /* 0x000fe400000010ff */
[----:B------:R-:W-:Y:S02]  /*8b50*/  F2FP.BF16.F32.PACK_AB R85, RZ, R85 ;  /* 0x00000055ff55723e */ /* 0x000fe400000010ff */
[----:B------:R-:W-:Y:S01]  /*8b60*/  F2FP.BF16.F32.PACK_AB R86, RZ, R86 ;  /* 0x00000056ff56723e */ /* 0x000fe200000010ff */
[----:B0-----:R-:W-:Y:S02]  /*8b70*/  @P3 IMAD.MOV.U32 R2, RZ, RZ, R12 ;  /* 0x000000ffff023224 */ /* 0x001fe400078e000c */
[----:B------:R-:W-:-:S05]  /*8b80*/  @P3 IMAD.MOV.U32 R3, RZ, RZ, R13 ;  /* 0x000000ffff033224 */ /* 0x000fca00078e000d */
[----:B------:R0:W-:Y:S01]  /*8b90*/  @P3 STG.E.U16 desc[UR12][R2.64+0x32], R39 ;  /* 0x0000322702003986 */ /* 0x0001e2000c10150c */
[----:B------:R-:W-:-:S03]  /*8ba0*/  ISETP.GT.AND P3, PT, R0, 0x21, P0 ;  /* 0x000000210000780c */ /* 0x000fc60000764270 */
[----:B------:R-:W-:Y:S01]  /*8bb0*/  @P4 STG.E.U16 desc[UR12][R10.64+0x40], R40 ;  /* 0x000040280a004986 */ /* 0x000fe2000c10150c */
[----:B------:R-:W-:-:S03]  /*8bc0*/  ISETP.GT.AND P4, PT, R0, 0x28, P1 ;  /* 0x000000280000780c */ /* 0x000fc60000f84270 */
[----:B------:R-:W-:Y:S01]  /*8bd0*/  @P5 STG.E.U16 desc[UR12][R10.64+0x42], R41 ;  /* 0x000042290a005986 */ /* 0x000fe2000c10150c */
[----:B------:R-:W-:Y:S01]  /*8be0*/  ISETP.GT.AND P5, PT, R0, 0x29, P1 ;  /* 0x000000290000780c */ /* 0x000fe20000fa4270 */
[----:B0-----:R-:W-:Y:S02]  /*8bf0*/  @P2 IMAD.MOV.U32 R2, RZ, RZ, R12 ;  /* 0x000000ffff022224 */ /* 0x001fe400078e000c */
[----:B------:R-:W-:-:S05]  /*8c00*/  @P2 IMAD.MOV.U32 R3, RZ, RZ, R13 ;  /* 0x000000ffff032224 */ /* 0x000fca00078e000d */
[----:B------:R0:W-:Y:S01]  /*8c10*/  @P2 STG.E.U16 desc[UR12][R2.64+0x40], R42 ;  /* 0x0000402a02002986 */ /* 0x0001e2000c10150c */
[----:B------:R-:W-:Y:S01]  /*8c20*/  ISETP.GT.AND P2, PT, R0, 0x28, P0 ;  /* 0x000000280000780c */ /* 0x000fe20000744270 */
        /* <DEDUP_REMOVED lines=111> */
[C---:B------:R-:W-:Y:S02]  /*9320*/  ISETP.GT.AND P3, PT, R0.reuse, 0x78, P1 ;  /* 0x000000780000780c */ /* 0x040fe40000f64270 */
[C---:B------:R-:W-:Y:S01]  /*9330*/  ISETP.GT.AND P1, PT, R0.reuse, 0x79, P1 ;  /* 0x000000790000780c */ /* 0x040fe20000f24270 */
[----:B------:R-:W-:Y:S01]  /*9340*/  @P4 STG.E.U16 desc[UR12][R10.64+0xe0], R80 ;  /* 0x0000e0500a004986 */ /* 0x000fe2000c10150c */
[C---:B------:R-:W-:Y:S02]  /*9350*/  ISETP.GT.AND P4, PT, R0.reuse, 0x71, P0 ;  /* 0x000000710000780c */ /* 0x040fe40000784270 */
[----:B------:R-:W-:Y:S01]  /*9360*/  ISETP.GT.AND P0, PT, R0, 0x79, P0 ;  /* 0x000000790000780c */ /* 0x000fe20000704270 */
[----:B------:R-:W-:Y:S01]  /*9370*/  @P2 STG.E.U16 desc[UR12][R10.64+0xe2], R81 ;  /* 0x0000e2510a002986 */ /* 0x000fe2000c10150c */
[----:B0-----:R-:W-:Y:S02]  /*9380*/  @P5 IMAD.MOV.U32 R2, RZ, RZ, R12 ;  /* 0x000000ffff025224 */ /* 0x001fe400078e000c */
[----:B------:R-:W-:-:S05]  /*9390*/  @P5 IMAD.MOV.U32 R3, RZ, RZ, R13 ;  /* 0x000000ffff035224 */ /* 0x000fca00078e000d */
[----:B------:R0:W-:Y:S02]  /*93a0*/  @P5 STG.E.U16 desc[UR12][R2.64+0xe0], R82 ;  /* 0x0000e05202005986 */ /* 0x0001e4000c10150c */
[----:B0-----:R-:W-:Y:S02]  /*93b0*/  @P4 IMAD.MOV.U32 R2, RZ, RZ, R12 ;  /* 0x000000ffff024224 */ /* 0x001fe400078e000c */
[----:B------:R-:W-:-:S05]  /*93c0*/  @P4 IMAD.MOV.U32 R3, RZ, RZ, R13 ;  /* 0x000000ffff034224 */ /* 0x000fca00078e000d */
[----:B------:R0:W-:Y:S04]  /*93d0*/  @P4 STG.E.U16 desc[UR12][R2.64+0xe2], R83 ;  /* 0x0000e25302004986 */ /* 0x0001e8000c10150c */
[----:B------:R1:W-:Y:S04]  /*93e0*/  @P3 STG.E.U16 desc[UR12][R10.64+0xf0], R84 ;  /* 0x0000f0540a003986 */ /* 0x0003e8000c10150c */
[----:B------:R1:W-:Y:S01]  /*93f0*/  @P1 STG.E.U16 desc[UR12][R10.64+0xf2], R85 ;  /* 0x0000f2550a001986 */ /* 0x0003e2000c10150c */
[----:B0-----:R-:W-:Y:S02]  /*9400*/  @P6 IMAD.MOV.U32 R2, RZ, RZ, R12 ;  /* 0x000000ffff026224 */ /* 0x001fe400078e000c */
[----:B------:R-:W-:-:S05]  /*9410*/  @P6 IMAD.MOV.U32 R3, RZ, RZ, R13 ;  /* 0x000000ffff036224 */ /* 0x000fca00078e000d */
[----:B------:R1:W-:Y:S01]  /*9420*/  @P6 STG.E.U16 desc[UR12][R2.64+0xf0], R86 ;  /* 0x0000f05602006986 */ /* 0x0003e2000c10150c */
[----:B------:R-:W-:Y:S05]  /*9430*/  @!P0 EXIT ;  /* 0x000000000000894d */ /* 0x000fea0003800000 */
[----:B------:R-:W-:-:S05]  /*9440*/  F2FP.BF16.F32.PACK_AB R8, RZ, R8 ;  /* 0x00000008ff08723e */ /* 0x000fca00000010ff */
[----:B------:R-:W-:Y:S01]  /*9450*/  STG.E.U16 desc[UR12][R12.64+0xf2], R8 ;  /* 0x0000f2080c007986 */ /* 0x000fe2000c10150c */
[----:B------:R-:W-:Y:S05]  /*9460*/  EXIT ;  /* 0x000000000000794d */ /* 0x000fea0003800000 */
.L_x_13:
[----:B------:R-:W-:-:S13]  /*9470*/  ISETP.NE.AND P0, PT, R5, RZ, PT ;  /* 0x000000ff0500720c */ /* 0x000fda0003f05270 */
[----:B------:R-:W-:Y:S05]  /*9480*/  @P0 EXIT ;  /* 0x000000000000094d */ /* 0x000fea0003800000 */
[----:B------:R-:W-:Y:S01]  /*9490*/  ELECT P0, URZ, PT ;  /* 0x00000000003f782f */ /* 0x000fe20003800000 */
[----:B------:R-:W-:-:S12]  /*94a0*/  BSSY B0, `(.L_x_278) ;  /* 0x0000086000007945 */ /* 0x000fd80003800000 */
[----:B------:R-:W-:Y:S05]  /*94b0*/  @!P0 BRA `(.L_x_279) ;  /* 0x0000000800108947 */ /* 0x000fea0003800000 */
[----:B------:R-:W-:-:S13]  /*94c0*/  ISETP.GE.AND P0, PT, R3, 0x1, PT ;  /* 0x000000010300780c */ /* 0x000fda0003f06270 */
[----:B------:R-:W-:Y:S05]  /*94d0*/  @!P0 BRA `(.L_x_279) ;  /* 0x0000000800088947 */ /* 0x000fea0003800000 */
[----:B------:R-:W4:Y:S01]  /*94e0*/  S2R R5, SR_CgaCtaId ;  /* 0x0000000000057919 */ /* 0x000f220000008800 */
[----:B------:R-:W-:Y:S01]  /*94f0*/  IMAD.SHL.U32 R22, R12, 0x80, RZ ;  /* 0x000000800c167824 */ /* 0x000fe200078e00ff */
[----:B------:R-:W-:Y:S01]  /*9500*/  ULDC UR4, c[0x0][0x384] ;  /* 0x0000e10000047ab9 */ /* 0x000fe20000000800 */
[----:B------:R-:W-:Y:S01]  /*9510*/  LOP3.LUT P0, RZ, R11, 0x1f, RZ, 0xc0, !PT ;  /* 0x0000001f0bff7812 */ /* 0x000fe2000780c0ff */
[----:B------:R-:W-:Y:S01]  /*9520*/  ULDC UR5, c[0x0][0x388] ;  /* 0x0000e20000057ab9 */ /* 0x000fe20000000800 */
[C---:B------:R-:W-:Y:S01]  /*9530*/  ISETP.NE.AND P1, PT, R14.reuse, RZ, PT ;  /* 0x000000ff0e00720c */ /* 0x040fe20003f25270 */
[----:B------:R-:W-:Y:S01]  /*9540*/  VIADD R24, R3, 0x1 ;  /* 0x0000000103187836 */ /* 0x000fe20000000000 */
[----:B------:R-:W-:Y:S01]  /*9550*/  ISETP.NE.OR P0, PT, R14, RZ, !P0 ;  /* 0x000000ff0e00720c */ /* 0x000fe20004705670 */
[----:B01----:R-:W-:Y:S01]  /*9560*/  IMAD.MOV.U32 R6, RZ, RZ, 0x1 ;  /* 0x00000001ff067424 */ /* 0x003fe200078e00ff */
[----:B------:R-:W-:Y:S01]  /*9570*/  LOP3.LUT R23, R2, 0x2, RZ, 0xfc, !PT ;  /* 0x0000000202177812 */ /* 0x000fe200078efcff */
[----:B------:R-:W-:Y:S01]  /*9580*/  IMAD.MOV.U32 R7, RZ, RZ, RZ ;  /* 0x000000ffff077224 */ /* 0x000fe200078e00ff */
[----:B--23-5:R-:W-:-:S02]  /*9590*/  CS2R R8, SRZ ;  /* 0x0000000000087805 */ /* 0x02cfc4000001ff00 */
[----:B------:R-:W-:Y:S01]  /*95a0*/  CS2R R10, SRZ ;  /* 0x00000000000a7805 */ /* 0x000fe2000001ff00 */
[----:B----4-:R-:W-:-:S05]  /*95b0*/  IMAD.SHL.U32 R0, R5, 0x40, RZ ;  /* 0x0000004005007824 */ /* 0x010fca00078e00ff */
[----:B------:R-:W-:-:S05]  /*95c0*/  LOP3.LUT R0, R0, 0x40, RZ, 0xc0, !PT ;  /* 0x0000004000007812 */ /* 0x000fca00078ec0ff */
[----:B------:R-:W-:Y:S02]  /*95d0*/  IMAD R4, R13, 0x80, R0 ;  /* 0x000000800d047824 */ /* 0x000fe400078e0200 */
[----:B------:R-:W-:Y:S02]  /*95e0*/  IMAD.SHL.U32 R0, R5, 0x1000, RZ ;  /* 0x0000100005007824 */ /* 0x000fe400078e00ff */
[----:B------:R-:W-:-:S03]  /*95f0*/  IMAD.HI.U32 R5, R22, UR4, RZ ;  /* 0x0000000416057c27 */ /* 0x000fc6000f8e00ff */
[----:B------:R-:W-:Y:S02]  /*9600*/  LOP3.LUT R0, R0, 0x1000, RZ, 0xc0, !PT ;  /* 0x0000100000007812 */ /* 0x000fe400078ec0ff */
[----:B------:R-:W-:-:S07]  /*9610*/  SHF.R.U32.HI R5, RZ, UR5, R5 ;  /* 0x00000005ff057c19 */ /* 0x000fce0008011605 */
.L_x_283:
[----:B------:R-:W0:Y:S01]  /*9620*/  S2R R13, SR_CgaCtaId ;  /* 0x00000000000d7919 */ /* 0x000e220000008800 */
[----:B------:R-:W-:-:S04]  /*9630*/  MOV R12, 0x400 ;  /* 0x00000400000c7802 */ /* 0x000fc80000000f00 */
[----:B0-----:R-:W-:Y:S02]  /*9640*/  LEA R14, R13, R12, 0x18 ;  /* 0x0000000c0d0e7211 */ /* 0x001fe400078ec0ff */
[----:B------:R-:W-:-:S03]  /*9650*/  SHF.L.U32 R12, R6, 0x1f, RZ ;  /* 0x0000001f060c7819 */ /* 0x000fc600000006ff */
[----:B------:R-:W-:-:S07]  /*9660*/  IMAD R13, R7, 0x8, R14 ;  /* 0x00000008070d7824 */ /* 0x000fce00078e020e */
.L_x_280:
[----:B0-----:R0:W1:Y:S02]  /*9670*/  SYNCS.PHASECHK.TRANS64.TRYWAIT P2, [R13+URZ+0x38038], R12 ;  /* 0x0380380c0d0075a7 */ /* 0x001064000804017f */
[----:B-1----:R-:W-:Y:S05]  /*9680*/  @!P2 NANOSLEEP.SYNCS 0x989680 ;  /* 0x009896800000a95d */ /* 0x002fea0003900000 */
[----:B------:R-:W1:Y:S02]  /*9690*/  @!P2 SYNCS.PHASECHK.TRANS64 P2, [R13+URZ+0x38038], R12 ;  /* 0x0380380c0d00a5a7 */ /* 0x000e64000804007f */
[----:B-1----:R-:W-:Y:S05]  /*96a0*/  @!P2 BRA `(.L_x_280) ;  /* 0xfffffffc00f0a947 */ /* 0x002fea000383ffff */
[----:B0-----:R-:W0:Y:S02]  /*96b0*/  @!P1 LDC R12, c[0x0][0x580] ;  /* 0x00016000ff0c9b82 */ /* 0x001e240000000800 */
[----:B0-----:R0:W-:Y:S02]  /*96c0*/  @!P1 SYNCS.ARRIVE.TRANS64 RZ, [R13+URZ+0x38000], R12 ;  /* 0x0380000c0dff99a7 */ /* 0x0011e4000800003f */
[----:B0-----:R-:W-:-:S04]  /*96d0*/  PRMT R12, R23, 0x9910, RZ ;  /* 0x00009910170c7816 */ /* 0x001fc800000000ff */
[----:B------:R-:W-:-:S13]  /*96e0*/  ISETP.NE.AND P2, PT, R12, 0x2, PT ;  /* 0x000000020c00780c */ /* 0x000fda0003f45270 */
[----:B------:R-:W-:Y:S05]  /*96f0*/  @P2 BRA `(.L_x_281) ;  /* 0x0000000000042947 */ /* 0x000fea0003800000 */
[----:B------:R-:W-:Y:S01]  /*9700*/  BPT.TRAP 0x1 ;  /* 0x000000040000795c */ /* 0x000fe20000300000 */
.L_x_281:
[----:B------:R-:W-:Y:S05]  /*9710*/  @P0 BRA `(.L_x_282) ;  /* 0x0000000000040947 */ /* 0x000fea0003800000 */
[----:B------:R-:W-:Y:S01]  /*9720*/  BPT.TRAP 0x1 ;  /* 0x000000040000795c */ /* 0x000fe20000300000 */
.L_x_282:
[----:B------:R-:W0:Y:S01]  /*9730*/  LDC R15, c[0x0][0x380] ;  /* 0x0000e000ff0f7b82 */ /* 0x000e220000000800 */
[----:B------:R-:W-:Y:S01]  /*9740*/  R2UR UR4, R5 ;  /* 0x00000000050472ca */ /* 0x000fe200000e0000 */
[----:B------:R-:W-:Y:S01]  /*9750*/  ULDC UR24, c[0x0][0x38c] ;  /* 0x0000e30000187ab9 */ /* 0x000fe20000000800 */
[----:B------:R-:W-:Y:S01]  /*9760*/  R2UR UR13, R22 ;  /* 0x00000000160d72ca */ /* 0x000fe200000e0000 */
[----:B------:R-:W-:Y:S01]  /*9770*/  UISETP.NE.AND UP0, UPT, UR24, 0x1, UPT ;  /* 0x000000011800788c */ /* 0x000fe2000bf05270 */
[----:B------:R-:W-:Y:S01]  /*9780*/  R2UR UR17, R13 ;  /* 0x000000000d1172ca */ /* 0x000fe200000e0000 */
[----:B------:R-:W-:Y:S01]  /*9790*/  ULDC UR12, c[0x0][0x3ec] ;  /* 0x0000fb00000c7ab9 */ /* 0x000fe20000000800 */
[----:B------:R-:W-:Y:S01]  /*97a0*/  R2UR UR10, R14 ;  /* 0x000000000e0a72ca */ /* 0x000fe200000e0000 */
[----:B------:R-:W1:Y:S01]  /*97b0*/  LDC.64 R16, c[0x0][0x3f8] ;  /* 0x0000fe00ff107b82 */ /* 0x000e620000000a00 */
[----:B------:R-:W-:Y:S01]  /*97c0*/  R2UR UR16, R7 ;  /* 0x00000000071072ca */ /* 0x000fe200000e0000 */
[----:B------:R-:W-:Y:S01]  /*97d0*/  VIADD R24, R24, 0xffffffff ;  /* 0xffffffff18187836 */ /* 0x000fe20000000000 */
[----:B------:R-:W-:Y:S01]  /*97e0*/  R2UR UR18, R10 ;  /* 0x000000000a1272ca */ /* 0x000fe200000e0000 */
[----:B------:R-:W-:Y:S01]  /*97f0*/  ULDC.64 UR28, c[0x0][0x198] ;  /* 0x00006600001c7ab9 */ /* 0x000fe20000000a00 */
[----:B------:R-:W-:Y:S01]  /*9800*/  ULDC.64 UR20, c[0x0][0x3f0] ;  /* 0x0000fc0000147ab9 */ /* 0x000fe20000000a00 */
[----:B------:R-:W-:Y:S01]  /*9810*/  UMOV UR31, 0x30000 ;  /* 0x00030000001f7882 */ /* 0x000fe20000000000 */
[----:B------:R-:W-:Y:S01]  /*9820*/  @UP0 ULDC.64 UR8, c[0x0][0x390] ;  /* 0x0000e40000080ab9 */ /* 0x000fe20000000a00 */
[----:B------:R-:W1:Y:S01]  /*9830*/  LDC.64 R18, c[0x0][0x3d0] ;  /* 0x0000f400ff127b82 */ /* 0x000e620000000a00 */
[----:B------:R-:W-:Y:S01]  /*9840*/  ISETP.GT.AND P6, PT, R24, 0x1, PT ;  /* 0x000000011800780c */ /* 0x000fe20003fc4270 */
[----:B------:R-:W-:Y:S01]  /*9850*/  UIADD3 UR17, UR17, 0x38000, URZ ;  /* 0x0003800011117890 */ /* 0x000fe2000fffe03f */
[----:B------:R-:W-:Y:S01]  /*9860*/  UMOV UR26, 0x0 ;  /* 0x00000000001a7882 */ /* 0x000fe20000000000 */
[----:B------:R-:W-:-:S02]  /*9870*/  UMOV UR27, 0x10000000 ;  /* 0x10000000001b7882 */ /* 0x000fc40000000000 */
[----:B------:R-:W-:Y:S01]  /*9880*/  ULEA UR16, UR16, UR10, 0xe ;  /* 0x0000000a10107291 */ /* 0x000fe2000f8e703f */
[----:B0-----:R-:W-:Y:S01]  /*9890*/  ISETP.NE.AND P2, PT, R15, 0x1, PT ;  /* 0x000000010f00780c */ /* 0x001fe20003f45270 */
[----:B------:R-:W0:Y:S01]  /*98a0*/  LDC R20, c[0x0][0x400] ;  /* 0x00010000ff147b82 */ /* 0x000e220000000800 */
[----:B------:R-:W-:-:S11]  /*98b0*/  USHF.L.U32 UR18, UR18, 0x6, URZ ;  /* 0x0000000612127899 */ /* 0x000fd6000800063f */
[----:B------:R-:W-:Y:S01]  /*98c0*/  @P2 IMAD.U32 R12, RZ, RZ, UR4 ;  /* 0x00000004ff0c2e24 */ /* 0x000fe2000f8e00ff */
[----:B------:R-:W-:Y:S01]  /*98d0*/  ULDC.64 UR4, c[0x0][0x3c8] ;  /* 0x0000f20000047ab9 */ /* 0x000fe20000000a00 */
[----:B-1----:R-:W-:-:S03]  /*98e0*/  IMAD R13, R9, R18, R17 ;  /* 0x00000012090d7224 */ /* 0x002fc600078e0211 */
[----:B------:R-:W-:Y:S01]  /*98f0*/  @P2 R2UR UR13, R12 ;  /* 0x000000000c0d22ca */ /* 0x000fe200000e0000 */
[C---:B------:R-:W-:Y:S02]  /*9900*/  IMAD R12, R7.reuse, 0x2000, R0 ;  /* 0x00002000070c7824 */ /* 0x040fe400078e0200 */
[----:B------:R-:W-:Y:S02]  /*9910*/  VIADD R7, R7, 0x1 ;  /* 0x0000000107077836 */ /* 0x000fe40000000000 */
[----:B------:R-:W-:Y:S02]  /*9920*/  IMAD R21, R12, 0x2, R14 ;  /* 0x000000020c157824 */ /* 0x000fe400078e020e */
[----:B------:R-:W-:Y:S01]  /*9930*/  IMAD R12, R11, UR5, R16 ;  /* 0x000000050b0c7c24 */ /* 0x000fe2000f8e0210 */
[----:B------:R-:W-:Y:S01]  /*9940*/  ULDC UR5, c[0x0][0x398] ;  /* 0x0000e60000057ab9 */ /* 0x000fe20000000800 */
[----:B------:R-:W1:Y:S01]  /*9950*/  LDC.64 R16, c[0x0][0x3e0] ;  /* 0x0000f800ff107b82 */ /* 0x000e620000000a00 */
[----:B------:R-:W-:Y:S01]  /*9960*/  VIADD R14, R10, 0x1 ;  /* 0x000000010a0e7836 */ /* 0x000fe20000000000 */
[----:B------:R-:W-:Y:S01]  /*9970*/  R2UR UR23, R21 ;  /* 0x00000000151772ca */ /* 0x000fe200000e0000 */
[----:B------:R-:W-:Y:S01]  /*9980*/  IMAD.U32 R13, R13, 0x20, R12 ;  /* 0x000000200d0d7824 */ /* 0x000fe200078e000c */
[----:B------:R-:W-:Y:S01]  /*9990*/  UIMAD.WIDE.U32 UR6, UR13, UR8, URZ ;  /* 0x000000080d0672a5 */ /* 0x000fe2000f8e003f */
[----:B0-----:R-:W-:Y:S01]  /*99a0*/  IMAD R10, R8, R19, R20 ;  /* 0x00000013080a7224 */ /* 0x001fe200078e0214 */
[----:B------:R-:W-:Y:S01]  /*99b0*/  ISETP.NE.AND P2, PT, R14, UR15, PT ;  /* 0x0000000f0e007c0c */ /* 0x000fe2000bf45270 */
[----:B------:R-:W-:Y:S01]  /*99c0*/  UIADD3 UR6, -UR13, URZ, URZ ;  /* 0x0000003f0d067290 */ /* 0x000fe2000fffe13f */
[----:B------:R-:W-:Y:S01]  /*99d0*/  ISETP.NE.AND P5, PT, R7, 0x7, PT ;  /* 0x000000070700780c */ /* 0x000fe20003fa5270 */
[----:B------:R-:W-:Y:S01]  /*99e0*/  UMOV UR14, UR13 ;  /* 0x0000000d000e7c82 */ /* 0x000fe20008000000 */
[----:B------:R-:W-:Y:S01]  /*99f0*/  @UP0 USHF.R.U32.HI UR14, URZ, UR9, UR7 ;  /* 0x000000093f0e0299 */ /* 0x000fe20008011607 */
[----:B------:R-:W-:Y:S01]  /*9a00*/  IMAD.U32 R10, R10, 0x400, R13 ;  /* 0x000004000a0a7824 */ /* 0x000fe200078e000d */
[----:B------:R-:W-:Y:S01]  /*9a10*/  UISETP.NE.AND UP0, UPT, UR5, 0x1, UPT ;  /* 0x000000010500788c */ /* 0x000fe2000bf05270 */
[----:B------:R-:W-:Y:S01]  /*9a20*/  IMAD R12, R15, UR6, R22 ;  /* 0x000000060f0c7c24 */ /* 0x000fe2000f8e0216 */
[----:B------:R-:W-:Y:S01]  /*9a30*/  ULDC.64 UR8, c[0x0][0x3c0] ;  /* 0x0000f00000087ab9 */ /* 0x000fe20000000a00 */
[----:B------:R-:W-:Y:S01]  /*9a40*/  VIADD R15, R11, 0x1 ;  /* 0x000000010b0f7836 */ /* 0x000fe20000000000 */
[----:B------:R-:W-:Y:S01]  /*9a50*/  R2UR UR25, R10 ;  /* 0x000000000a1972ca */ /* 0x000fe200000e0000 */
[----:B------:R-:W-:Y:S01]  /*9a60*/  UMOV UR22, UR14 ;  /* 0x0000000e00167c82 */ /* 0x000fe20008000000 */
[----:B------:R-:W-:Y:S01]  /*9a70*/  R2UR UR19, R12 ;  /* 0x000000000c1372ca */ /* 0x000fe200000e0000 */
[----:B------:R-:W-:Y:S01]  /*9a80*/  @P2 IMAD.MOV R15, RZ, RZ, R11 ;  /* 0x000000ffff0f2224 */ /* 0x000fe200078e020b */
[----:B------:R-:W-:Y:S01]  /*9a90*/  UIADD3 UR7, -UR14, URZ, URZ ;  /* 0x0000003f0e077290 */ /* 0x000fe2000fffe13f */
[----:B------:R-:W-:Y:S01]  /*9aa0*/  VIADD R12, R9, 0x1 ;  /* 0x00000001090c7836 */ /* 0x000fe20000000000 */
[----:B------:R-:W-:Y:S01]  /*9ab0*/  UIADD3 UR6, UP1, UR28, 0xf0, URZ ;  /* 0x000000f01c067890 */ /* 0x000fe2000ff3e03f */
[----:B------:R-:W-:Y:S01]  /*9ac0*/  VIADD R13, R8, 0x1 ;  /* 0x00000001080d7836 */ /* 0x000fe20000000000 */
[----:B-1----:R-:W-:Y:S01]  /*9ad0*/  ISETP.NE.AND P3, PT, R15, R16, PT ;  /* 0x000000100f00720c */ /* 0x002fe20003f65270 */
[----:B------:R-:W-:Y:S01]  /*9ae0*/  @UP0 ULDC UR10, c[0x0][0x39c] ;  /* 0x0000e700000a0ab9 */ /* 0x000fe20000000800 */
[----:B------:R-:W-:Y:S01]  /*9af0*/  @UP0 ULDC UR30, c[0x0][0x3a0] ;  /* 0x0000e800001e0ab9 */ /* 0x000fe20000000800 */
[----:B------:R-:W-:Y:S01]  /*9b00*/  UIMAD.WIDE.U32 UR10, UR14, UR10, URZ ;  /* 0x0000000a0e0a72a5 */ /* 0x000fe2000f8e003f */
[----:B------:R-:W-:Y:S01]  /*9b10*/  SEL R10, R14, RZ, P2 ;  /* 0x000000ff0e0a7207 */ /* 0x000fe20001000000 */
[----:B------:R-:W-:Y:S01]  /*9b20*/  UIMAD UR7, UR24, UR7, UR13 ;  /* 0x00000007180772a4 */ /* 0x000fe2000f8e020d */
[----:B------:R-:W-:Y:S01]  /*9b30*/  R2UR UR13, R9 ;  /* 0x00000000090d72ca */ /* 0x000fe200000e0000 */
[----:B------:R-:W-:Y:S01]  /*9b40*/  @UP0 USHF.R.U32.HI UR22, URZ, UR30, UR11 ;  /* 0x0000001e3f160299 */ /* 0x000fe2000801160b */
[----:B------:R-:W-:Y:S01]  /*9b50*/  SEL R7, R7, RZ, P5 ;  /* 0x000000ff07077207 */ /* 0x000fe20002800000 */
[----:B------:R-:W-:Y:S01]  /*9b60*/  UIMAD UR19, UR19, UR8, UR12 ;  /* 0x00000008131372a4 */ /* 0x000fe2000f8e020c */
[----:B------:R-:W-:Y:S01]  /*9b70*/  R2UR UR12, R11 ;  /* 0x000000000b0c72ca */ /* 0x000fe200000e0000 */
[----:B------:R-:W-:Y:S01]  /*9b80*/  UIADD3 UR8, -UR22, URZ, URZ ;  /* 0x0000003f16087290 */ /* 0x000fe2000fffe13f */
[----:B------:R-:W-:Y:S01]  /*9b90*/  R2UR UR11, R4 ;  /* 0x00000000040b72ca */ /* 0x000fe200000e0000 */
[----:B------:R-:W-:Y:S01]  /*9ba0*/  @P3 IMAD.MOV R12, RZ, RZ, R9 ;  /* 0x000000ffff0c3224 */ /* 0x000fe200078e0209 */
[----:B------:R-:W-:Y:S01]  /*9bb0*/  UIADD3 UR28, UP2, UR28, 0x270, URZ ;  /* 0x000002701c1c7890 */ /* 0x000fe2000ff5e03f */
[----:B------:R-:W-:Y:S01]  /*9bc0*/  SEL R9, RZ, 0x1, P5 ;  /* 0x00000001ff097807 */ /* 0x000fe20002800000 */
[----:B------:R-:W-:Y:S01]  /*9bd0*/  UIMAD UR5, UR5, UR8, UR14 ;  /* 0x00000008050572a4 */ /* 0x000fe2000f8e020e */
[----:B------:R-:W-:Y:S01]  /*9be0*/  R2UR UR14, R8 ;  /* 0x00000000080e72ca */ /* 0x000fe200000e0000 */
[----:B------:R-:W-:Y:S01]  /*9bf0*/  UIMAD UR20, UR7, UR9, UR20 ;  /* 0x00000009071472a4 */ /* 0x000fe2000f8e0214 */
[----:B------:R-:W-:Y:S01]  /*9c00*/  ISETP.NE.AND P4, PT, R12, R17, PT ;  /* 0x000000110c00720c */ /* 0x000fe20003f85270 */
[----:B------:R-:W-:Y:S01]  /*9c10*/  UIMAD UR21, UR5, UR4, UR21 ;  /* 0x00000004051572a4 */ /* 0x000fe2000f8e0215 */
[----:B------:R-:W-:Y:S01]  /*9c20*/  LOP3.LUT R6, R6, R9, RZ, 0x3c, !PT ;  /* 0x0000000906067212 */ /* 0x000fe200078e3cff */
[----:B------:R-:W-:Y:S01]  /*9c30*/  UIADD3.X UR7, URZ, UR29, URZ, UP1, !UPT ;  /* 0x0000001d3f077290 */ /* 0x000fe20008ffe43f */
[----:B------:R-:W-:Y:S01]  /*9c40*/  SEL R11, R15, RZ, P3 ;  /* 0x000000ff0f0b7207 */ /* 0x000fe20001800000 */
[----:B------:R-:W-:Y:S01]  /*9c50*/  UPRMT UR4, UR25, 0x5410, URZ ;  /* 0x0000541019047896 */ /* 0x000fe2000800003f */
[----:B------:R-:W-:Y:S01]  /*9c60*/  SEL R9, R12, RZ, P4 ;  /* 0x000000ff0c097207 */ /* 0x000fe20002000000 */
[----:B------:R-:W-:-:S02]  /*9c70*/  UIADD3 UR8, UR23, 0x1c000, URZ ;  /* 0x0001c00017087890 */ /* 0x000fc4000fffe03f */
[----:B------:R-:W-:Y:S01]  /*9c80*/  UIADD3.X UR29, URZ, UR29, URZ, UP2, !UPT ;  /* 0x0000001d3f1d7290 */ /* 0x000fe200097fe43f */
[----:B------:R-:W-:Y:S01]  /*9c90*/  UMOV UR9, UR17 ;  /* 0x0000001100097c82 */ /* 0x000fe20008000000 */
[----:B------:R-:W-:Y:S02]  /*9ca0*/  UMOV UR10, UR18 ;  /* 0x00000012000a7c82 */ /* 0x000fe40008000000 */
[----:B------:R-:W-:Y:S01]  /*9cb0*/  @P4 IMAD.MOV R13, RZ, RZ, R8 ;  /* 0x000000ffff0d4224 */ /* 0x000fe200078e0208 */
[----:B------:R4:W-:Y:S03]  /*9cc0*/  UTMALDG.5D.IM2COL [UR16], [UR6], UR4 ;  /* 0x00000010060073b4 */ /* 0x0009e60008060004 */
[----:B------:R-:W-:Y:S01]  /*9cd0*/  IMAD.MOV.U32 R8, RZ, RZ, R13 ;  /* 0x000000ffff087224 */ /* 0x000fe200078e000d */
[----:B------:R4:W-:Y:S02]  /*9ce0*/  UTMALDG.5D.MULTICAST [UR8], [UR28], UR31, desc[UR26] ;  /* 0x00001a081c0073b4 */ /* 0x0009e4000802181f */
[----:B----4-:R-:W-:Y:S05]  /*9cf0*/  @P6 BRA `(.L_x_283) ;  /* 0xfffffff800486947 */ /* 0x010fea000383ffff */
.L_x_279:
[----:B------:R-:W-:Y:S05]  /*9d00*/  BSYNC B0 ;  /* 0x0000000000007941 */ /* 0x000fea0003800000 */
.L_x_278:
[----:B------:R-:W-:Y:S01]  /*9d10*/  ISETP.GE.U32.AND P0, PT, R3, 0x7, PT ;  /* 0x000000070300780c */ /* 0x000fe20003f06070 */
[----:B------:R-:W-:-:S12]  /*9d20*/  IMAD.MOV.U32 R0, RZ, RZ, 0x1 ;  /* 0x00000001ff007424 */ /* 0x000fd800078e00ff */
[----:B------:R-:W-:Y:S05]  /*9d30*/  @!P0 BRA `(.L_x_284) ;  /* 0x00000000001c8947 */ /* 0x000fea0003800000 */
[----:B------:R-:W-:-:S04]  /*9d40*/  IMAD.WIDE.U32 R4, R3, 0x24924925, RZ ;  /* 0x2492492503047825 */ /* 0x000fc800078e00ff */
[----:B------:R-:W-:-:S05]  /*9d50*/  IMAD.IADD R4, R3, 0x1, -R5 ;  /* 0x0000000103047824 */ /* 0x000fca00078e0a05 */
[----:B------:R-:W-:-:S04]  /*9d60*/  LEA.HI R4, R4, R5, RZ, 0x1f ;  /* 0x0000000504047211 */ /* 0x000fc800078ff8ff */
[----:B------:R-:W-:-:S04]  /*9d70*/  SHF.R.U32.HI R4, RZ, 0x2, R4 ;  /* 0x00000002ff047819 */ /* 0x000fc80000011604 */
[----:B------:R-:W-:-:S04]  /*9d80*/  LOP3.LUT R4, R4, 0x1, RZ, 0xc0, !PT ;  /* 0x0000000104047812 */ /* 0x000fc800078ec0ff */
[----:B------:R-:W-:-:S04]  /*9d90*/  ISETP.NE.U32.AND P0, PT, R4, 0x1, PT ;  /* 0x000000010400780c */ /* 0x000fc80003f05070 */
[----:B------:R-:W-:-:S09]  /*9da0*/  SEL R0, RZ, 0x1, !P0 ;  /* 0x00000001ff007807 */ /* 0x000fd20004000000 */
.L_x_284:
[----:B------:R-:W-:Y:S05]  /*9db0*/  WARPSYNC.ALL ;  /* 0x0000000000007948 */ /* 0x000fea0003800000 */
[----:B------:R-:W-:-:S13]  /*9dc0*/  ELECT P0, URZ, PT ;  /* 0x00000000003f782f */ /* 0x000fda0003800000 */
[----:B------:R-:W-:Y:S05]  /*9dd0*/  @!P0 EXIT ;  /* 0x000000000000894d */ /* 0x000fea0003800000 */
[----:B------:R-:W-:-:S04]  /*9de0*/  LOP3.LUT R2, R2, 0x2, RZ, 0xfc, !PT ;  /* 0x0000000202027812 */ /* 0x000fc800078efcff */
[----:B------:R-:W-:-:S13]  /*9df0*/  ISETP.NE.AND P0, PT, R2, 0x3, PT ;  /* 0x000000030200780c */ /* 0x000fda0003f05270 */
[----:B------:R-:W-:Y:S05]  /*9e00*/  @!P0 BRA `(.L_x_285) ;  /* 0x0000000000048947 */ /* 0x000fea0003800000 */
[----:B------:R-:W-:Y:S01]  /*9e10*/  BPT.TRAP 0x1 ;  /* 0x000000040000795c */ /* 0x000fe20000300000 */
.L_x_285:
[----:B01----:R-:W0:Y:S01]  /*9e20*/  S2R R7, SR_CgaCtaId ;  /* 0x0000000000077919 */ /* 0x003e220000008800 */
[----:B------:R-:W-:Y:S01]  /*9e30*/  IMAD.WIDE.U32 R4, R3, 0x24924925, RZ ;  /* 0x2492492503047825 */ /* 0x000fe200078e00ff */
[----:B------:R-:W-:-:S03]  /*9e40*/  MOV R2, 0x400 ;  /* 0x0000040000027802 */ /* 0x000fc60000000f00 */
[----:B------:R-:W-:-:S05]  /*9e50*/  IMAD.IADD R4, R3, 0x1, -R5 ;  /* 0x0000000103047824 */ /* 0x000fca00078e0a05 */
[----:B------:R-:W-:Y:S02]  /*9e60*/  LEA.HI R4, R4, R5, RZ, 0x1f ;  /* 0x0000000504047211 */ /* 0x000fe400078ff8ff */
[----:B------:R-:W-:Y:S02]  /*9e70*/  SHF.L.U32 R5, R0, 0x1f, RZ ;  /* 0x0000001f00057819 */ /* 0x000fe400000006ff */
[----:B------:R-:W-:-:S05]  /*9e80*/  SHF.R.U32.HI R4, RZ, 0x2, R4 ;  /* 0x00000002ff047819 */ /* 0x000fca0000011604 */
[----:B------:R-:W-:Y:S01]  /*9e90*/  IMAD R3, R4, -0x7, R3 ;  /* 0xfffffff904037824 */ /* 0x000fe200078e0203 */
[----:B0-----:R-:W-:-:S05]  /*9ea0*/  LEA R2, R7, R2, 0x18 ;  /* 0x0000000207027211 */ /* 0x001fca00078ec0ff */
[----:B------:R-:W-:-:S04]  /*9eb0*/  VIADD R2, R2, 0x38038 ;  /* 0x0003803802027836 */ /* 0x000fc80000000000 */
[----:B------:R-:W-:-:S07]  /*9ec0*/  IMAD R4, R3, 0x8, R2 ;  /* 0x0000000803047824 */ /* 0x000fce00078e0202 */
.L_x_286:
[----:B0-----:R0:W1:Y:S02]  /*9ed0*/  SYNCS.PHASECHK.TRANS64.TRYWAIT P0, [R4+URZ], R5 ;  /* 0x00000005040075a7 */ /* 0x001064000800017f */
[----:B-1----:R-:W-:Y:S05]  /*9ee0*/  @!P0 NANOSLEEP.SYNCS 0x989680 ;  /* 0x009896800000895d */ /* 0x002fea0003900000 */
[----:B------:R-:W1:Y:S02]  /*9ef0*/  @!P0 SYNCS.PHASECHK.TRANS64 P0, [R4+URZ], R5 ;  /* 0x00000005040085a7 */ /* 0x000e64000800007f */
[----:B-1----:R-:W-:Y:S05]  /*9f00*/  @!P0 BRA `(.L_x_286) ;  /* 0xfffffffc00f08947 */ /* 0x002fea000383ffff */
[----:B------:R-:W-:-:S05]  /*9f10*/  VIADD R3, R3, 0x1 ;  /* 0x0000000103037836 */ /* 0x000fca0000000000 */
[----:B------:R-:W-:-:S04]  /*9f20*/  ISETP.NE.AND P0, PT, R3, 0x7, PT ;  /* 0x000000070300780c */ /* 0x000fc80003f05270 */
[----:B0-----:R-:W-:Y:S02]  /*9f30*/  SEL R5, RZ, 0x1, P0 ;  /* 0x00000001ff057807 */ /* 0x001fe40000000000 */
[----:B------:R-:W-:Y:S02]  /*9f40*/  SEL R3, R3, RZ, P0 ;  /* 0x000000ff03037207 */ /* 0x000fe40000000000 */
[----:B------:R-:W-:-:S03]  /*9f50*/  LOP3.LUT R7, R0, R5, RZ, 0x3c, !PT ;  /* 0x0000000500077212 */ /* 0x000fc600078e3cff */
[----:B------:R-:W-:Y:S01]  /*9f60*/  IMAD R0, R3, 0x8, R2 ;  /* 0x0000000803007824 */ /* 0x000fe200078e0202 */
[----:B------:R-:W-:-:S07]  /*9f70*/  SHF.L.U32 R5, R7, 0x1f, RZ ;  /* 0x0000001f07057819 */ /* 0x000fce00000006ff */
.L_x_287:
        /* <DEDUP_REMOVED lines=11> */
.L_x_288:
        /* <DEDUP_REMOVED lines=11> */
.L_x_289:
        /* <DEDUP_REMOVED lines=11> */
.L_x_290:
        /* <DEDUP_REMOVED lines=11> */
.L_x_291:
        /* <DEDUP_REMOVED lines=11> */
.L_x_292:
[----:B0-----:R0:W1:Y:S02]  /*a2f0*/  SYNCS.PHASECHK.TRANS64.TRYWAIT P0, [R3+URZ], R0 ;  /* 0x00000000030075a7 */ /* 0x001064000800017f */
[----:B-1----:R-:W-:Y:S05]  /*a300*/  @!P0 NANOSLEEP.SYNCS 0x989680 ;  /* 0x009896800000895d */ /* 0x002fea0003900000 */
[----:B------:R-:W1:Y:S02]  /*a310*/  @!P0 SYNCS.PHASECHK.TRANS64 P0, [R3+URZ], R0 ;  /* 0x00000000030085a7 */ /* 0x000e64000800007f */
[----:B-1----:R-:W-:Y:S05]  /*a320*/  @P0 EXIT ;  /* 0x000000000000094d */ /* 0x002fea0003800000 */
[----:B------:R-:W-:Y:S05]  /*a330*/  BRA `(.L_x_292) ;  /* 0xfffffffc00ec7947 */ /* 0x000fea000383ffff */
.L_x_293:
[----:B------:R-:W-:-:S00]  /*a340*/  BRA `(.L_x_293) ;  /* 0xfffffffc00fc7947 */ /* 0x000fc0000383ffff */
[----:B------:R-:W-:-:S00]  /*a350*/  NOP ;  /* 0x0000000000007918 */ /* 0x000fc00000000000 */
        /* <DEDUP_REMOVED lines=10> */
.L_x_294:


//--------------------- .nv.shared._ZN7cutlass13device_kernelINS_4conv6kernel13ConvUniversalINS1_16ConvProblemShapeILNS1_8OperatorE0ELi3EEENS1_10collective14CollectiveConvINS1_46MainloopSm90TmaGmmaWarpSpecializedImplicitGemmILS5_0ELi7ELi3EN4cute5tupleIJNSA_1CILi2EEENSC_ILi1EEESE_EEENS1_36KernelImplicitTmaWarpSpecializedSm90ELi1EEENSB_IJNSC_ILi128EEESI_NSB_IJNSC_ILi64EEEEEEEEENS_10bfloat16_tESM_NSA_8TiledMMAINSA_8MMA_AtomIJNSA_4SM904GMMA28MMA_64x128x16_F32BF16BF16_SSILNSQ_5MajorE0ELSS_0ELNSQ_7ScaleInE1ELST_1EEEEEENSA_6LayoutINSB_IJSE_SE_SE_EEENSB_IJNSC_ILi0EEESY_SY_EEEEENSB_IJNSA_10UnderscoreES11_S11_EEEEENS7_6detail26Sm90ImplicitGemmTileTraitsINSA_20SM90_TMA_LOAD_IM2COLENSA_14ComposedLayoutINSA_7SwizzleILi3ELi4ELi3EEENSA_18smem_ptr_flag_bitsILi16EEENSW_INSB_IJNSB_IJNSC_ILi8EEENSC_ILi16EEEEEENSB_IJSJ_SE_EEENSB_IJSE_NSC_ILi7EEEEEEEEENSB_IJNSB_IJSJ_NSC_ILi512EEEEEENSB_IJSE_SY_EEENSB_IJSY_NSC_ILi8192EEEEEEEEEEEEEvEENS15_INSA_23SM90_TMA_LOAD_MULTICASTES1Q_vEEEENS_8epilogue10collective6detail29Sm90TmaWarpSpecializedAdapterINS1W_15DefaultEpilogueISM_NSB_IJNSB_IJllllEEESE_SY_EEES21_NS1V_6thread17LinearCombinationISM_Li1EffLNS22_9ScaleType4KindE0ELNS_15FloatRoundStyleE2ESM_EENS_4gemm15EpilogueDefaultEEEEEvvEEEEvNT_6ParamsE --------------------------
	.section	.nv.shared._ZN7cutlass13device_kernelINS_4conv6kernel13ConvUniversalINS1_16ConvProblemShapeILNS1_8OperatorE0ELi3EEENS1_10collective14CollectiveConvINS1_46MainloopSm90TmaGmmaWarpSpecializedImplicitGemmILS5_0ELi7ELi3EN4cute5tupleIJNSA_1CILi2EEENSC_ILi1EEESE_EEENS1_36KernelImplicitTmaWarpSpecializedSm90ELi1EEENSB_IJNSC_ILi128EEESI_NSB_IJNSC_ILi64EEEEEEEEENS_10bfloat16_tESM_NSA_8TiledMMAINSA_8MMA_AtomIJNSA_4SM904GMMA28MMA_64x128x16_F32BF16BF16_SSILNSQ_5MajorE0ELSS_0ELNSQ_7ScaleInE1ELST_1EEEEEENSA_6LayoutINSB_IJSE_SE_SE_EEENSB_IJNSC_ILi0EEESY_SY_EEEEENSB_IJNSA_10UnderscoreES11_S11_EEEEENS7_6detail26Sm90ImplicitGemmTileTraitsINSA_20SM90_TMA_LOAD_IM2COLENSA_14ComposedLayoutINSA_7SwizzleILi3ELi4ELi3EEENSA_18smem_ptr_flag_bitsILi16EEENSW_INSB_IJNSB_IJNSC_ILi8EEENSC_ILi16EEEEEENSB_IJSJ_SE_EEENSB_IJSE_NSC_ILi7EEEEEEEEENSB_IJNSB_IJSJ_NSC_ILi512EEEEEENSB_IJSE_SY_EEENSB_IJSY_NSC_ILi8192EEEEEEEEEEEEEvEENS15_INSA_23SM90_TMA_LOAD_MULTICASTES1Q_vEEEENS_8epilogue10collective6detail29Sm90TmaWarpSpecializedAdapterINS1W_15DefaultEpilogueISM_NSB_IJNSB_IJllllEEESE_SY_EEES21_NS1V_6thread17LinearCombinationISM_Li1EffLNS22_9ScaleType4KindE0ELNS_15FloatRoundStyleE2ESM_EENS_4gemm15EpilogueDefaultEEEEEvvEEEEvNT_6ParamsE,"aw",@nobits
	.sectionflags	@""
	.align	16
	.zero		1024


//--------------------- .nv.shared.reserved.0     --------------------------
	.section	.nv.shared.reserved.0,"aw",@nobits
	.weak		__nv_reservedSMEM_offset_0_alias
	.size		__nv_reservedSMEM_offset_0_alias, 0, 0
	.other		__nv_reservedSMEM_offset_0_alias,@"STO_CUDA_RESERVED_SHARED STV_DEFAULT"
__nv_reservedSMEM_offset_0_alias:
	.zero		0


//--------------------- .nv.global                --------------------------
	.section	.nv.global,"aw",@nobits
.nv.global:
	.type		_ZN39_INTERNAL_49637c78_4_k_cu_355295f1_28264cute1_E,@object
	.size		_ZN39_INTERNAL_49637c78_4_k_cu_355295f1_28264cute1_E,(_ZN39_INTERNAL_49637c78_4_k_cu_355295f1_28264cuda3std3__45__cpo6cbeginE - _ZN39_INTERNAL_49637c78_4_k_cu_355295f1_28264cute1_E)
_ZN39_INTERNAL_49637c78_4_k_cu_355295f1_28264cute1_E:
	.zero		1
	.type		_ZN39_INTERNAL_49637c78_4_k_cu_355295f1_28264cuda3std3__45__cpo6cbeginE,@object
	.size		_ZN39_INTERNAL_49637c78_4_k_cu_355295f1_28264cuda3std3__45__cpo6cbeginE,(_ZN39_INTERNAL_49637c78_4_k_cu_355295f1_28264cuda3std3__48in_placeE - _ZN39_INTERNAL_49637c78_4_k_cu_355295f1_28264cuda3std3__45__cpo6cbeginE)
_ZN39_INTERNAL_49637c78_4_k_cu_355295f1_28264cuda3std3__45__cpo6cbeginE:
	.zero		1
	.type		_ZN39_INTERNAL_49637c78_4_k_cu_355295f1_28264cuda3std3__48in_placeE,@object
	.size		_ZN39_INTERNAL_49637c78_4_k_cu_355295f1_28264cuda3std3__48in_placeE,(_ZN39_INTERNAL_49637c78_4_k_cu_355295f1_28264cuda3std6ranges3__45__cpo9iter_moveE - _ZN39_INTERNAL_49637c78_4_k_cu_355295f1_28264cuda3std3__48in_placeE)
_ZN39_INTERNAL_49637c78_4_k_cu_355295f1_28264cuda3std3__48in_placeE:
	.zero		1
	.type		_ZN39_INTERNAL_49637c78_4_k_cu_355295f1_28264cuda3std6ranges3__45__cpo9iter_moveE,@object
	.size		_ZN39_INTERNAL_49637c78_4_k_cu_355295f1_28264cuda3std6ranges3__45__cpo9iter_moveE,(_ZN39_INTERNAL_49637c78_4_k_cu_355295f1_28264cuda3std3__45__cpo5beginE - _ZN39_INTERNAL_49637c78_4_k_cu_355295f1_28264cuda3std6ranges3__45__cpo9iter_moveE)
_ZN39_INTERNAL_49637c78_4_k_cu_355295f1_28264cuda3std6ranges3__45__cpo9iter_moveE:
	.zero		1
	.type		_ZN39_INTERNAL_49637c78_4_k_cu_355295f1_28264cuda3std3__45__cpo5beginE,@object
	.size		_ZN39_INTERNAL_49637c78_4_k_cu_355295f1_28264cuda3std3__45__cpo5beginE,(_ZN39_INTERNAL_49637c78_4_k_cu_355295f1_28264cuda3std3__441_GLOBAL__N__49637c78_4_k_cu_355295f1_28266ignoreE - _ZN39_INTERNAL_49637c78_4_k_cu_355295f1_28264cuda3std3__45__cpo5beginE)
_ZN39_INTERNAL_49637c78_4_k_cu_355295f1_28264cuda3std3__45__cpo5beginE:
	.zero		1
	.type		_ZN39_INTERNAL_49637c78_4_k_cu_355295f1_28264cuda3std3__441_GLOBAL__N__49637c78_4_k_cu_355295f1_28266ignoreE,@object
	.size		_ZN39_INTERNAL_49637c78_4_k_cu_355295f1_28264cuda3std3__441_GLOBAL__N__49637c78_4_k_cu_355295f1_28266ignoreE,(_ZN39_INTERNAL_49637c78_4_k_cu_355295f1_28264cute7productE - _ZN39_INTERNAL_49637c78_4_k_cu_355295f1_28264cuda3std3__441_GLOBAL__N__49637c78_4_k_cu_355295f1_28266ignoreE)
_ZN39_INTERNAL_49637c78_4_k_cu_355295f1_28264cuda3std3__441_GLOBAL__N__49637c78_4_k_cu_355295f1_28266ignoreE:
	.zero		1
	.type		_ZN39_INTERNAL_49637c78_4_k_cu_355295f1_28264cute7productE,@object
	.size		_ZN39_INTERNAL_49637c78_4_k_cu_355295f1_28264cute7productE,(_ZN39_INTERNAL_49637c78_4_k_cu_355295f1_28264cuda3std3__45__cpo3endE - _ZN39_INTERNAL_49637c78_4_k_cu_355295f1_28264cute7productE)
_ZN39_INTERNAL_49637c78_4_k_cu_355295f1_28264cute7productE:
	.zero		1
	.type		_ZN39_INTERNAL_49637c78_4_k_cu_355295f1_28264cuda3std3__45__cpo3endE,@object
	.size		_ZN39_INTERNAL_49637c78_4_k_cu_355295f1_28264cuda3std3__45__cpo3endE,(_ZN39_INTERNAL_49637c78_4_k_cu_355295f1_28264cuda3std3__419piecewise_constructE - _ZN39_INTERNAL_49637c78_4_k_cu_355295f1_28264cuda3std3__45__cpo3endE)
_ZN39_INTERNAL_49637c78_4_k_cu_355295f1_28264cuda3std3__45__cpo3endE:
	.zero		1
	.type		_ZN39_INTERNAL_49637c78_4_k_cu_355295f1_28264cuda3std3__419piecewise_constructE,@object
	.size		_ZN39_INTERNAL_49637c78_4_k_cu_355295f1_28264cuda3std3__419piecewise_constructE,(_ZN39_INTERNAL_49637c78_4_k_cu_355295f1_28264cuda3std3__45__cpo4cendE - _ZN39_INTERNAL_49637c78_4_k_cu_355295f1_28264cuda3std3__419piecewise_constructE)
_ZN39_INTERNAL_49637c78_4_k_cu_355295f1_28264cuda3std3__419piecewise_constructE:
	.zero		1
	.type		_ZN39_INTERNAL_49637c78_4_k_cu_355295f1_28264cuda3std3__45__cpo4cendE,@object
	.size		_ZN39_INTERNAL_49637c78_4_k_cu_355295f1_28264cuda3std3__45__cpo4cendE,(_ZN39_INTERNAL_49637c78_4_k_cu_355295f1_28264cuda3std6ranges3__45__cpo4swapE - _ZN39_INTERNAL_49637c78_4_k_cu_355295f1_28264cuda3std3__45__cpo4cendE)
_ZN39_INTERNAL_49637c78_4_k_cu_355295f1_28264cuda3std3__45__cpo4cendE:
	.zero		1
	.type		_ZN39_INTERNAL_49637c78_4_k_cu_355295f1_28264cuda3std6ranges3__45__cpo4swapE,@object
	.size		_ZN39_INTERNAL_49637c78_4_k_cu_355295f1_28264cuda3std6ranges3__45__cpo4swapE,(.L_7 - _ZN39_INTERNAL_49637c78_4_k_cu_355295f1_28264cuda3std6ranges3__45__cpo4swapE)
_ZN39_INTERNAL_49637c78_4_k_cu_355295f1_28264cuda3std6ranges3__45__cpo4swapE:
	.zero		1
.L_7:


//--------------------- .nv.constant0._ZN7cutlass13device_kernelINS_4conv6kernel13ConvUniversalINS1_16ConvProblemShapeILNS1_8OperatorE0ELi3EEENS1_10collective14CollectiveConvINS1_46MainloopSm90TmaGmmaWarpSpecializedImplicitGemmILS5_0ELi7ELi3EN4cute5tupleIJNSA_1CILi2EEENSC_ILi1EEESE_EEENS1_36KernelImplicitTmaWarpSpecializedSm90ELi1EEENSB_IJNSC_ILi128EEESI_NSB_IJNSC_ILi64EEEEEEEEENS_10bfloat16_tESM_NSA_8TiledMMAINSA_8MMA_AtomIJNSA_4SM904GMMA28MMA_64x128x16_F32BF16BF16_SSILNSQ_5MajorE0ELSS_0ELNSQ_7ScaleInE1ELST_1EEEEEENSA_6LayoutINSB_IJSE_SE_SE_EEENSB_IJNSC_ILi0EEESY_SY_EEEEENSB_IJNSA_10UnderscoreES11_S11_EEEEENS7_6detail26Sm90ImplicitGemmTileTraitsINSA_20SM90_TMA_LOAD_IM2COLENSA_14ComposedLayoutINSA_7SwizzleILi3ELi4ELi3EEENSA_18smem_ptr_flag_bitsILi16EEENSW_INSB_IJNSB_IJNSC_ILi8EEENSC_ILi16EEEEEENSB_IJSJ_SE_EEENSB_IJSE_NSC_ILi7EEEEEEEEENSB_IJNSB_IJSJ_NSC_ILi512EEEEEENSB_IJSE_SY_EEENSB_IJSY_NSC_ILi8192EEEEEEEEEEEEEvEENS15_INSA_23SM90_TMA_LOAD_MULTICASTES1Q_vEEEENS_8epilogue10collective6detail29Sm90TmaWarpSpecializedAdapterINS1W_15DefaultEpilogueISM_NSB_IJNSB_IJllllEEESE_SY_EEES21_NS1V_6thread17LinearCombinationISM_Li1EffLNS22_9ScaleType4KindE0ELNS_15FloatRoundStyleE2ESM_EENS_4gemm15EpilogueDefaultEEEEEvvEEEEvNT_6ParamsE --------------------------
	.section	.nv.constant0._ZN7cutlass13device_kernelINS_4conv6kernel13ConvUniversalINS1_16ConvProblemShapeILNS1_8OperatorE0ELi3EEENS1_10collective14CollectiveConvINS1_46MainloopSm90TmaGmmaWarpSpecializedImplicitGemmILS5_0ELi7ELi3EN4cute5tupleIJNSA_1CILi2EEENSC_ILi1EEESE_EEENS1_36KernelImplicitTmaWarpSpecializedSm90ELi1EEENSB_IJNSC_ILi128EEESI_NSB_IJNSC_ILi64EEEEEEEEENS_10bfloat16_tESM_NSA_8TiledMMAINSA_8MMA_AtomIJNSA_4SM904GMMA28MMA_64x128x16_F32BF16BF16_SSILNSQ_5MajorE0ELSS_0ELNSQ_7ScaleInE1ELST_1EEEEEENSA_6LayoutINSB_IJSE_SE_SE_EEENSB_IJNSC_ILi0EEESY_SY_EEEEENSB_IJNSA_10UnderscoreES11_S11_EEEEENS7_6detail26Sm90ImplicitGemmTileTraitsINSA_20SM90_TMA_LOAD_IM2COLENSA_14ComposedLayoutINSA_7SwizzleILi3ELi4ELi3EEENSA_18smem_ptr_flag_bitsILi16EEENSW_INSB_IJNSB_IJNSC_ILi8EEENSC_ILi16EEEEEENSB_IJSJ_SE_EEENSB_IJSE_NSC_ILi7EEEEEEEEENSB_IJNSB_IJSJ_NSC_ILi512EEEEEENSB_IJSE_SY_EEENSB_IJSY_NSC_ILi8192EEEEEEEEEEEEEvEENS15_INSA_23SM90_TMA_LOAD_MULTICASTES1Q_vEEEENS_8epilogue10collective6detail29Sm90TmaWarpSpecializedAdapterINS1W_15DefaultEpilogueISM_NSB_IJNSB_IJllllEEESE_SY_EEES21_NS1V_6thread17LinearCombinationISM_Li1EffLNS22_9ScaleType4KindE0ELNS_15FloatRoundStyleE2ESM_EENS_4gemm15EpilogueDefaultEEEEEvvEEEEvNT_6ParamsE,"a",@progbits
	.sectionflags	@""
	.align	4
.nv.constant0._ZN7cutlass13device_kernelINS_4conv6kernel13ConvUniversalINS1_16ConvProblemShapeILNS1_8OperatorE0ELi3EEENS1_10collective14CollectiveConvINS1_46MainloopSm90TmaGmmaWarpSpecializedImplicitGemmILS5_0ELi7ELi3EN4cute5tupleIJNSA_1CILi2EEENSC_ILi1EEESE_EEENS1_36KernelImplicitTmaWarpSpecializedSm90ELi1EEENSB_IJNSC_ILi128EEESI_NSB_IJNSC_ILi64EEEEEEEEENS_10bfloat16_tESM_NSA_8TiledMMAINSA_8MMA_AtomIJNSA_4SM904GMMA28MMA_64x128x16_F32BF16BF16_SSILNSQ_5MajorE0ELSS_0ELNSQ_7ScaleInE1ELST_1EEEEEENSA_6LayoutINSB_IJSE_SE_SE_EEENSB_IJNSC_ILi0EEESY_SY_EEEEENSB_IJNSA_10UnderscoreES11_S11_EEEEENS7_6detail26Sm90ImplicitGemmTileTraitsINSA_20SM90_TMA_LOAD_IM2COLENSA_14ComposedLayoutINSA_7SwizzleILi3ELi4ELi3EEENSA_18smem_ptr_flag_bitsILi16EEENSW_INSB_IJNSB_IJNSC_ILi8EEENSC_ILi16EEEEEENSB_IJSJ_SE_EEENSB_IJSE_NSC_ILi7EEEEEEEEENSB_IJNSB_IJSJ_NSC_ILi512EEEEEENSB_IJSE_SY_EEENSB_IJSY_NSC_ILi8192EEEEEEEEEEEEEvEENS15_INSA_23SM90_TMA_LOAD_MULTICASTES1Q_vEEEENS_8epilogue10collective6detail29Sm90TmaWarpSpecializedAdapterINS1W_15DefaultEpilogueISM_NSB_IJNSB_IJllllEEESE_SY_EEES21_NS1V_6thread17LinearCombinationISM_Li1EffLNS22_9ScaleType4KindE0ELNS_15FloatRoundStyleE2ESM_EENS_4gemm15EpilogueDefaultEEEEEvvEEEEvNT_6ParamsE:
	.zero		1664


//--------------------- SYMBOLS --------------------------

	.type		.nv.reservedSmem.offset0,@object
	.size		.nv.reservedSmem.offset0,0x4
